	.target	sm_90a

	.elftype	@"ET_EXEC"


//--------------------- .note.nv.tkinfo           --------------------------
	.section	.note.nv.tkinfo,"",@"SHT_NOTE"
	.sectionflags	@"SHF_NOTE_NV_TKINFO"
	.tkinfo
        /*0018*/ 	.word	0x00000002
        /*0030*/ 	.string	""
        /*0030*/ 	.string	"ptxas"
        /*0030*/ 	.string	"Cuda compilation tools, release 13.0, V13.0.88"
        /*0030*/ 	.string	"Build cuda_13.0.r13.0/compiler.36424714_0"
        /*0030*/ 	.string	"-arch sm_90a -m 64 "



//--------------------- .note.nv.cuinfo           --------------------------
	.section	.note.nv.cuinfo,"",@"SHT_NOTE"
	.sectionflags	@"SHF_NOTE_NV_CUINFO"
        /*0018*/ 	.short	0x0002
        /*001a*/ 	.short	0x005a
        /*001c*/ 	.short	0x0082
	.zero		2


//--------------------- .nv.info                  --------------------------
	.section	.nv.info,"",@"SHT_CUDA_INFO"
	.align	4


	//----- nvinfo : EIATTR_REGCOUNT
	.align		4
        /*0000*/ 	.byte	0x04, 0x2f
        /*0002*/ 	.short	(.L_12 - .L_11)
	.align		4
.L_11:
        /*0004*/ 	.word	index@(_ZN7cutlass13device_kernelINS_4gemm6kernel13GemmUniversalIN4cute5tupleIJiiiiEEENS1_10collective13CollectiveMmaINS1_37MainloopSm90TmaGmmaWarpSpecializedFP8ILi4ENS5_IJNS4_1CILi4EEENSA_ILi2EEENSA_ILi1EEEEEENS1_35KernelTmaWarpSpecializedCooperativeEEENS5_IJNSA_ILi128EEENSA_ILi256EEESH_EEENS_12float_e5m2_tENS5_IJlSD_lEEESK_SL_NS4_8TiledMMAINS4_8MMA_AtomIJNS4_4SM904GMMA31MMA_64x256x32_F32E5M2E5M2_SS_TNILNSP_7ScaleInE1ELSR_1EEEEEENS4_6LayoutINS5_IJSC_SD_SD_EEENS5_IJSD_NSA_ILi0EEESW_EEEEENS5_IJNS4_10UnderscoreESZ_SZ_EEEEENS4_23SM90_TMA_LOAD_MULTICASTENS4_14ComposedLayoutINS4_7SwizzleILi3ELi4ELi3EEENS4_18smem_ptr_flag_bitsILi8EEENSU_INS5_IJNSA_ILi8EEESH_EEENS5_IJSH_SD_EEEEEEEvNS4_8identityES12_S1C_vS1D_EENS_8epilogue10collective6detail29Sm90TmaWarpSpecializedAdapterINS1G_15DefaultEpilogueISK_SL_SL_NS1F_6thread17LinearCombinationISK_Li1EffLNS1K_9ScaleType4KindE0ELNS_15FloatRoundStyleE2ESK_EENS1_15EpilogueDefaultEEEEEvvEEEEvNT_6ParamsE)
        /*0008*/ 	.word	0x000000a8


	//----- nvinfo : EIATTR_FRAME_SIZE
	.align		4
.L_12:
        /*000c*/ 	.byte	0x04, 0x11
        /*000e*/ 	.short	(.L_14 - .L_13)
	.align		4
.L_13:
        /*0010*/ 	.word	index@(_ZN7cutlass13device_kernelINS_4gemm6kernel13GemmUniversalIN4cute5tupleIJiiiiEEENS1_10collective13CollectiveMmaINS1_37MainloopSm90TmaGmmaWarpSpecializedFP8ILi4ENS5_IJNS4_1CILi4EEENSA_ILi2EEENSA_ILi1EEEEEENS1_35KernelTmaWarpSpecializedCooperativeEEENS5_IJNSA_ILi128EEENSA_ILi256EEESH_EEENS_12float_e5m2_tENS5_IJlSD_lEEESK_SL_NS4_8TiledMMAINS4_8MMA_AtomIJNS4_4SM904GMMA31MMA_64x256x32_F32E5M2E5M2_SS_TNILNSP_7ScaleInE1ELSR_1EEEEEENS4_6LayoutINS5_IJSC_SD_SD_EEENS5_IJSD_NSA_ILi0EEESW_EEEEENS5_IJNS4_10UnderscoreESZ_SZ_EEEEENS4_23SM90_TMA_LOAD_MULTICASTENS4_14ComposedLayoutINS4_7SwizzleILi3ELi4ELi3EEENS4_18smem_ptr_flag_bitsILi8EEENSU_INS5_IJNSA_ILi8EEESH_EEENS5_IJSH_SD_EEEEEEEvNS4_8identityES12_S1C_vS1D_EENS_8epilogue10collective6detail29Sm90TmaWarpSpecializedAdapterINS1G_15DefaultEpilogueISK_SL_SL_NS1F_6thread17LinearCombinationISK_Li1EffLNS1K_9ScaleType4KindE0ELNS_15FloatRoundStyleE2ESK_EENS1_15EpilogueDefaultEEEEEvvEEEEvNT_6ParamsE)
        /*0014*/ 	.word	0x000000f8


	//----- nvinfo : EIATTR_MIN_STACK_SIZE
	.align		4
.L_14:
        /*0018*/ 	.byte	0x04, 0x12
        /*001a*/ 	.short	(.L_16 - .L_15)
	.align		4
.L_15:
        /*001c*/ 	.word	index@(_ZN7cutlass13device_kernelINS_4gemm6kernel13GemmUniversalIN4cute5tupleIJiiiiEEENS1_10collective13CollectiveMmaINS1_37MainloopSm90TmaGmmaWarpSpecializedFP8ILi4ENS5_IJNS4_1CILi4EEENSA_ILi2EEENSA_ILi1EEEEEENS1_35KernelTmaWarpSpecializedCooperativeEEENS5_IJNSA_ILi128EEENSA_ILi256EEESH_EEENS_12float_e5m2_tENS5_IJlSD_lEEESK_SL_NS4_8TiledMMAINS4_8MMA_AtomIJNS4_4SM904GMMA31MMA_64x256x32_F32E5M2E5M2_SS_TNILNSP_7ScaleInE1ELSR_1EEEEEENS4_6LayoutINS5_IJSC_SD_SD_EEENS5_IJSD_NSA_ILi0EEESW_EEEEENS5_IJNS4_10UnderscoreESZ_SZ_EEEEENS4_23SM90_TMA_LOAD_MULTICASTENS4_14ComposedLayoutINS4_7SwizzleILi3ELi4ELi3EEENS4_18smem_ptr_flag_bitsILi8EEENSU_INS5_IJNSA_ILi8EEESH_EEENS5_IJSH_SD_EEEEEEEvNS4_8identityES12_S1C_vS1D_EENS_8epilogue10collective6detail29Sm90TmaWarpSpecializedAdapterINS1G_15DefaultEpilogueISK_SL_SL_NS1F_6thread17LinearCombinationISK_Li1EffLNS1K_9ScaleType4KindE0ELNS_15FloatRoundStyleE2ESK_EENS1_15EpilogueDefaultEEEEEvvEEEEvNT_6ParamsE)
        /*0020*/ 	.word	0x000000f8
.L_16:


//--------------------- .nv.compat                --------------------------
	.section	.nv.compat,"",@"SHT_CUDA_COMPAT_INFO"
	.align	4
        /*0000*/ 	.byte	0x02, 0x09, 0x01, 0x00, 0x02, 0x02, 0x04, 0x00, 0x02, 0x05, 0x05, 0x00, 0x03, 0x07, 0x01, 0x01
        /*0010*/ 	.byte	0x02, 0x03, 0x01, 0x00, 0x02, 0x06, 0x01, 0x00, 0x04, 0x0b, 0x08, 0x00, 0x00, 0x00, 0x00, 0x00
        /*0020*/ 	.byte	0x00, 0x00, 0x00, 0x00


//--------------------- .nv.info._ZN7cutlass13device_kernelINS_4gemm6kernel13GemmUniversalIN4cute5tupleIJiiiiEEENS1_10collective13CollectiveMmaINS1_37MainloopSm90TmaGmmaWarpSpecializedFP8ILi4ENS5_IJNS4_1CILi4EEENSA_ILi2EEENSA_ILi1EEEEEENS1_35KernelTmaWarpSpecializedCooperativeEEENS5_IJNSA_ILi128EEENSA_ILi256EEESH_EEENS_12float_e5m2_tENS5_IJlSD_lEEESK_SL_NS4_8TiledMMAINS4_8MMA_AtomIJNS4_4SM904GMMA31MMA_64x256x32_F32E5M2E5M2_SS_TNILNSP_7ScaleInE1ELSR_1EEEEEENS4_6LayoutINS5_IJSC_SD_SD_EEENS5_IJSD_NSA_ILi0EEESW_EEEEENS5_IJNS4_10UnderscoreESZ_SZ_EEEEENS4_23SM90_TMA_LOAD_MULTICASTENS4_14ComposedLayoutINS4_7SwizzleILi3ELi4ELi3EEENS4_18smem_ptr_flag_bitsILi8EEENSU_INS5_IJNSA_ILi8EEESH_EEENS5_IJSH_SD_EEEEEEEvNS4_8identityES12_S1C_vS1D_EENS_8epilogue10collective6detail29Sm90TmaWarpSpecializedAdapterINS1G_15DefaultEpilogueISK_SL_SL_NS1F_6thread17LinearCombinationISK_Li1EffLNS1K_9ScaleType4KindE0ELNS_15FloatRoundStyleE2ESK_EENS1_15EpilogueDefaultEEEEEvvEEEEvNT_6ParamsE --------------------------
	.section	.nv.info._ZN7cutlass13device_kernelINS_4gemm6kernel13GemmUniversalIN4cute5tupleIJiiiiEEENS1_10collective13CollectiveMmaINS1_37MainloopSm90TmaGmmaWarpSpecializedFP8ILi4ENS5_IJNS4_1CILi4EEENSA_ILi2EEENSA_ILi1EEEEEENS1_35KernelTmaWarpSpecializedCooperativeEEENS5_IJNSA_ILi128EEENSA_ILi256EEESH_EEENS_12float_e5m2_tENS5_IJlSD_lEEESK_SL_NS4_8TiledMMAINS4_8MMA_AtomIJNS4_4SM904GMMA31MMA_64x256x32_F32E5M2E5M2_SS_TNILNSP_7ScaleInE1ELSR_1EEEEEENS4_6LayoutINS5_IJSC_SD_SD_EEENS5_IJSD_NSA_ILi0EEESW_EEEEENS5_IJNS4_10UnderscoreESZ_SZ_EEEEENS4_23SM90_TMA_LOAD_MULTICASTENS4_14ComposedLayoutINS4_7SwizzleILi3ELi4ELi3EEENS4_18smem_ptr_flag_bitsILi8EEENSU_INS5_IJNSA_ILi8EEESH_EEENS5_IJSH_SD_EEEEEEEvNS4_8identityES12_S1C_vS1D_EENS_8epilogue10collective6detail29Sm90TmaWarpSpecializedAdapterINS1G_15DefaultEpilogueISK_SL_SL_NS1F_6thread17LinearCombinationISK_Li1EffLNS1K_9ScaleType4KindE0ELNS_15FloatRoundStyleE2ESK_EENS1_15EpilogueDefaultEEEEEvvEEEEvNT_6ParamsE,"",@"SHT_CUDA_INFO"
	.sectionflags	@""
	.align	4


	//----- nvinfo : EIATTR_CUDA_API_VERSION
	.align		4
        /*0000*/ 	.byte	0x04, 0x37
        /*0002*/ 	.short	(.L_18 - .L_17)
.L_17:
        /*0004*/ 	.word	0x00000082


	//----- nvinfo : EIATTR_KPARAM_INFO
	.align		4
.L_18:
        /*0008*/ 	.byte	0x04, 0x17
        /*000a*/ 	.short	(.L_20 - .L_19)
.L_19:
        /*000c*/ 	.word	0x00000000
        /*0010*/ 	.short	0x0000
        /*0012*/ 	.short	0x0070
        /*0014*/ 	.byte	0x00, 0xf0, 0x01, 0x10


	//----- nvinfo : EIATTR_SPARSE_MMA_MASK
	.align		4
.L_20:
        /*0018*/ 	.byte	0x03, 0x50
        /*001a*/ 	.short	0x0000


	//----- nvinfo : EIATTR_MAXREG_COUNT
	.align		4
        /*001c*/ 	.byte	0x03, 0x1b
        /*001e*/ 	.short	0x00a8


	//----- nvinfo : EIATTR_NUM_BARRIERS
	.align		4
        /*0020*/ 	.byte	0x02, 0x4c
        /*0022*/ 	.byte	0x01
	.zero		1


	//----- nvinfo : EIATTR_ANNOTATIONS
	.align		4
        /*0024*/ 	.byte	0x04, 0x55
        /*0026*/ 	.short	(.L_22 - .L_21)


	//   ....[0]....
.L_21:
        /*0028*/ 	.word	0x00000001
        /*002c*/ 	.byte	0x30, 0x07, 0x00, 0x00, 0x01, 0x00, 0x00, 0x00, 0x20, 0x08, 0x00, 0x00, 0x01, 0x00, 0x00, 0x00
        /* <DEDUP_REMOVED lines=192> */
        /*0c3c*/ 	.byte	0xf0, 0x05, 0x01, 0x00


	//----- nvinfo : EIATTR_MERCURY_ISA_VERSION
	.align		4
.L_22:
        /*0c40*/ 	.byte	0x03, 0x5f
        /*0c42*/ 	.short	0x0101


	//----- nvinfo : EIATTR_INT_WARP_WIDE_INSTR_OFFSETS
	.align		4
        /*0c44*/ 	.byte	0x04, 0x31
        /*0c46*/ 	.short	(.L_24 - .L_23)


	//   ....[0]....
.L_23:
        /*0c48*/ 	.word	0x00000570


	//   ....[1]....
        /*0c4c*/ 	.word	0x00000580


	//   ....[2]....
        /*0c50*/ 	.word	0x00000700


	//   ....[3]....
        /*0c54*/ 	.word	0x000053e0


	//----- nvinfo : EIATTR_COOP_GROUP_MASK_REGIDS
	.align		4
.L_24:
        /*0c58*/ 	.byte	0x04, 0x29
        /*0c5a*/ 	.short	(.L_26 - .L_25)


	//   ....[0]....
.L_25:
        /*0c5c*/ 	.word	0xffffffff


	//   ....[1]....
        /*0c60*/ 	.word	0xffffffff


	//   ....[2]....
        /*0c64*/ 	.word	0xffffffff


	//   ....[3]....
        /*0c68*/ 	.word	0xffffffff


	//   ....[4]....
        /*0c6c*/ 	.word	0xffffffff


	//   ....[5]....
        /*0c70*/ 	.word	0xffffffff


	//----- nvinfo : EIATTR_COOP_GROUP_INSTR_OFFSETS
	.align		4
.L_26:
        /*0c74*/ 	.byte	0x04, 0x28
        /*0c76*/ 	.short	(.L_28 - .L_27)


	//   ....[0]....
.L_27:
        /*0c78*/ 	.word	0x00000070


	//   ....[1]....
        /*0c7c*/ 	.word	0x00000080


	//   ....[2]....
        /*0c80*/ 	.word	0x000001a0


	//   ....[3]....
        /*0c84*/ 	.word	0x000003d0


	//   ....[4]....
        /*0c88*/ 	.word	0x00000860


	//   ....[5]....
        /*0c8c*/ 	.word	0x000015e0


	//----- nvinfo : EIATTR_REG_RECONFIG
	.align		4
.L_28:
        /*0c90*/ 	.byte	0x01, 0x54
	.zero		2


	//----- nvinfo : EIATTR_MBARRIER_INSTR_OFFSETS
	.align		4
        /*0c94*/ 	.byte	0x04, 0x39
        /*0c96*/ 	.short	(.L_30 - .L_29)


	//   ....[0]....
.L_29:
        /*0c98*/ 	.word	0x00000340
        /*0c9c*/ 	.word	0x000000ff
        /*0ca0*/ 	.word	0x00000000
        /*0ca4*/ 	.short	0x0100
        /*0ca6*/ 	.byte	0x09
	.zero		1


	//   ....[1]....
        /*0ca8*/ 	.word	0x00000350
        /*0cac*/ 	.word	0x000000ff
        /*0cb0*/ 	.word	0x00000020
        /*0cb4*/ 	.short	0x0100
        /*0cb6*/ 	.byte	0x09
	.zero		1


	//   ....[2]....
        /*0cb8*/ 	.word	0x00000360
        /*0cbc*/ 	.word	0x000000ff
        /*0cc0*/ 	.word	0x00000008
        /*0cc4*/ 	.short	0x0100
        /*0cc6*/ 	.byte	0x09
	.zero		1


	//   ....[3]....
        /*0cc8*/ 	.word	0x00000370
        /*0ccc*/ 	.word	0x000000ff
        /*0cd0*/ 	.word	0x00000028
        /*0cd4*/ 	.short	0x0100
        /*0cd6*/ 	.byte	0x09
	.zero		1


	//   ....[4]....
        /*0cd8*/ 	.word	0x00000380
        /*0cdc*/ 	.word	0x000000ff
        /*0ce0*/ 	.word	0x00000010
        /*0ce4*/ 	.short	0x0100
        /*0ce6*/ 	.byte	0x09
	.zero		1


	//   ....[5]....
        /*0ce8*/ 	.word	0x00000390
        /*0cec*/ 	.word	0x000000ff
        /*0cf0*/ 	.word	0x00000030
        /*0cf4*/ 	.short	0x0100
        /*0cf6*/ 	.byte	0x09
	.zero		1


	//   ....[6]....
        /*0cf8*/ 	.word	0x000003a0
        /*0cfc*/ 	.word	0x000000ff
        /*0d00*/ 	.word	0x00000018
        /*0d04*/ 	.short	0x0100
        /*0d06*/ 	.byte	0x09
	.zero		1


	//   ....[7]....
        /*0d08*/ 	.word	0x000003b0
        /*0d0c*/ 	.word	0x000000ff
        /*0d10*/ 	.word	0x00000038
        /*0d14*/ 	.short	0x0100
        /*0d16*/ 	.byte	0x09
	.zero		1


	//   ....[8]....
        /*0d18*/ 	.word	0x00000780
        /*0d1c*/ 	.word	0x000000ff
        /*0d20*/ 	.word	0x00000050
        /*0d24*/ 	.short	0x0100
        /*0d26*/ 	.byte	0x06
	.zero		1


	//   ....[9]....
        /*0d28*/ 	.word	0x000007e0
        /*0d2c*/ 	.word	0x000000ff
        /*0d30*/ 	.word	0x00000058
        /*0d34*/ 	.short	0x0100
        /*0d36*/ 	.byte	0x06
	.zero		1


	//   ....[10]....
        /*0d38*/ 	.word	0x00001de0
        /*0d3c*/ 	.word	0x000000ff
        /*0d40*/ 	.word	0x00000000
        /*0d44*/ 	.short	0x010a
        /*0d46*/ 	.byte	0x06
	.zero		1


	//   ....[11]....
        /*0d48*/ 	.word	0x00001e20
        /*0d4c*/ 	.word	0x000000ff
        /*0d50*/ 	.word	0x00000000
        /*0d54*/ 	.short	0x010a
        /*0d56*/ 	.byte	0x06
	.zero		1


	//   ....[12]....
        /*0d58*/ 	.word	0x000030f0
        /*0d5c*/ 	.word	0x000000ff
        /*0d60*/ 	.word	0x00000000
        /*0d64*/ 	.short	0x010a
        /*0d66*/ 	.byte	0x09
	.zero		1


	//   ....[13]....
        /*0d68*/ 	.word	0x00003130
        /*0d6c*/ 	.word	0x000000ff
        /*0d70*/ 	.word	0x00000000
        /*0d74*/ 	.short	0x010a
        /*0d76*/ 	.byte	0x09
	.zero		1


	//   ....[14]....
        /*0d78*/ 	.word	0x00004270
        /*0d7c*/ 	.word	0x000000e5
        /*0d80*/ 	.word	0x00000000
        /*0d84*/ 	.short	0x0101
        /*0d86*/ 	.byte	0x3f
	.zero		1


	//   ....[15]....
        /*0d88*/ 	.word	0x00005480
        /*0d8c*/ 	.word	0x00000018
        /*0d90*/ 	.word	0x00000000
        /*0d94*/ 	.short	0x0101
        /*0d96*/ 	.byte	0x3f
	.zero		1


	//   ....[16]....
        /*0d98*/ 	.word	0x0000f7c0
        /*0d9c*/ 	.word	0x0000000b
        /*0da0*/ 	.word	0x00000020
        /*0da4*/ 	.short	0x010a
        /*0da6*/ 	.byte	0x3f
	.zero		1


	//   ....[17]....
        /*0da8*/ 	.word	0x0000fc00
        /*0dac*/ 	.word	0x00000003
        /*0db0*/ 	.word	0x00000058
        /*0db4*/ 	.short	0x0101
        /*0db6*/ 	.byte	0x3f
	.zero		1


	//   ....[18]....
        /*0db8*/ 	.word	0x00010340
        /*0dbc*/ 	.word	0x00000007
        /*0dc0*/ 	.word	0x00000000
        /*0dc4*/ 	.short	0x010a
        /*0dc6*/ 	.byte	0x3f
	.zero		1


	//   ....[19]....
        /*0dc8*/ 	.word	0x000103c0
        /*0dcc*/ 	.word	0x00000009
        /*0dd0*/ 	.word	0x00000000
        /*0dd4*/ 	.short	0x010a
        /*0dd6*/ 	.byte	0x3f
	.zero		1


	//   ....[20]....
        /*0dd8*/ 	.word	0x00010450
        /*0ddc*/ 	.word	0x00000006
        /*0de0*/ 	.word	0x00000000
        /*0de4*/ 	.short	0x010a
        /*0de6*/ 	.byte	0x3f
	.zero		1


	//   ....[21]....
        /*0de8*/ 	.word	0x000104e0
        /*0dec*/ 	.word	0x00000003
        /*0df0*/ 	.word	0x00000000
        /*0df4*/ 	.short	0x010a
        /*0df6*/ 	.byte	0x3f
	.zero		1


	//   ....[22]....
        /*0df8*/ 	.word	0x00010550
        /*0dfc*/ 	.word	0x00000003
        /*0e00*/ 	.word	0x00000000
        /*0e04*/ 	.short	0x010a
        /*0e06*/ 	.byte	0x3f
	.zero		1


	//   ....[23]....
        /*0e08*/ 	.word	0x000105c0
        /*0e0c*/ 	.word	0x00000000
        /*0e10*/ 	.word	0x00000000
        /*0e14*/ 	.short	0x010a
        /*0e16*/ 	.byte	0x3f
	.zero		1


	//   ....[24]....
        /*0e18*/ 	.word	0x000106a0
        /*0e1c*/ 	.word	0x0000000b
        /*0e20*/ 	.word	0x00000020
        /*0e24*/ 	.short	0x010a
        /*0e26*/ 	.byte	0x3f
	.zero		1


	//   ....[25]....
        /*0e28*/ 	.word	0x00010770
        /*0e2c*/ 	.word	0x00000007
        /*0e30*/ 	.word	0x00000000
        /*0e34*/ 	.short	0x010a
        /*0e36*/ 	.byte	0x3f
	.zero		1


	//   ....[26]....
        /*0e38*/ 	.word	0x000107c0
        /*0e3c*/ 	.word	0x00000009
        /*0e40*/ 	.word	0x00000000
        /*0e44*/ 	.short	0x010a
        /*0e46*/ 	.byte	0x3f
	.zero		1


	//   ....[27]....
        /*0e48*/ 	.word	0x00010810
        /*0e4c*/ 	.word	0x00000006
        /*0e50*/ 	.word	0x00000000
        /*0e54*/ 	.short	0x010a
        /*0e56*/ 	.byte	0x3f
	.zero		1


	//----- nvinfo : EIATTR_NUM_MBARRIERS
	.align		4
.L_30:
        /*0e58*/ 	.byte	0x03, 0x38
        /*0e5a*/ 	.short	0x000a


	//----- nvinfo : EIATTR_EXIT_INSTR_OFFSETS
	.align		4
        /*0e5c*/ 	.byte	0x04, 0x1c
        /*0e5e*/ 	.short	(.L_32 - .L_31)


	//   ....[0]....
.L_31:
        /*0e60*/ 	.word	0x000009f0


	//   ....[1]....
        /*0e64*/ 	.word	0x00001280


	//   ....[2]....
        /*0e68*/ 	.word	0x0000ed80


	//   ....[3]....
        /*0e6c*/ 	.word	0x0000f310


	//   ....[4]....
        /*0e70*/ 	.word	0x00010530


	//----- nvinfo : EIATTR_MAX_THREADS
	.align		4
.L_32:
        /*0e74*/ 	.byte	0x04, 0x05
        /*0e76*/ 	.short	(.L_34 - .L_33)
.L_33:
        /*0e78*/ 	.word	0x00000180
        /*0e7c*/ 	.word	0x00000001
        /*0e80*/ 	.word	0x00000001


	//----- nvinfo : EIATTR_CRS_STACK_SIZE
	.align		4
.L_34:
        /*0e84*/ 	.byte	0x04, 0x1e
        /*0e86*/ 	.short	(.L_36 - .L_35)
.L_35:
        /*0e88*/ 	.word	0x00000000


	//----- nvinfo : EIATTR_CBANK_PARAM_SIZE
	.align		4
.L_36:
        /*0e8c*/ 	.byte	0x03, 0x19
        /*0e8e*/ 	.short	0x0470


	//----- nvinfo : EIATTR_PARAM_CBANK
	.align		4
        /*0e90*/ 	.byte	0x04, 0x0a
        /*0e92*/ 	.short	(.L_38 - .L_37)
	.align		4
.L_37:
        /*0e94*/ 	.word	index@(.nv.constant0._ZN7cutlass13device_kernelINS_4gemm6kernel13GemmUniversalIN4cute5tupleIJiiiiEEENS1_10collective13CollectiveMmaINS1_37MainloopSm90TmaGmmaWarpSpecializedFP8ILi4ENS5_IJNS4_1CILi4EEENSA_ILi2EEENSA_ILi1EEEEEENS1_35KernelTmaWarpSpecializedCooperativeEEENS5_IJNSA_ILi128EEENSA_ILi256EEESH_EEENS_12float_e5m2_tENS5_IJlSD_lEEESK_SL_NS4_8TiledMMAINS4_8MMA_AtomIJNS4_4SM904GMMA31MMA_64x256x32_F32E5M2E5M2_SS_TNILNSP_7ScaleInE1ELSR_1EEEEEENS4_6LayoutINS5_IJSC_SD_SD_EEENS5_IJSD_NSA_ILi0EEESW_EEEEENS5_IJNS4_10UnderscoreESZ_SZ_EEEEENS4_23SM90_TMA_LOAD_MULTICASTENS4_14ComposedLayoutINS4_7SwizzleILi3ELi4ELi3EEENS4_18smem_ptr_flag_bitsILi8EEENSU_INS5_IJNSA_ILi8EEESH_EEENS5_IJSH_SD_EEEEEEEvNS4_8identityES12_S1C_vS1D_EENS_8epilogue10collective6detail29Sm90TmaWarpSpecializedAdapterINS1G_15DefaultEpilogueISK_SL_SL_NS1F_6thread17LinearCombinationISK_Li1EffLNS1K_9ScaleType4KindE0ELNS_15FloatRoundStyleE2ESK_EENS1_15EpilogueDefaultEEEEEvvEEEEvNT_6ParamsE)
        /*0e98*/ 	.short	0x0210
        /*0e9a*/ 	.short	0x0470


	//----- nvinfo : EIATTR_SW_WAR
	.align		4
.L_38:
        /*0e9c*/ 	.byte	0x04, 0x36
        /*0e9e*/ 	.short	(.L_40 - .L_39)
.L_39:
        /*0ea0*/ 	.word	0x00000008
.L_40:


//--------------------- .nv.callgraph             --------------------------
	.section	.nv.callgraph,"",@"SHT_CUDA_CALLGRAPH"
	.align	4
	.sectionentsize	8
	.align		4
        /*0000*/ 	.word	0x00000000
	.align		4
        /*0004*/ 	.word	0xffffffff
	.align		4
        /*0008*/ 	.word	0x00000000
	.align		4
        /*000c*/ 	.word	0xfffffffe
	.align		4
        /*0010*/ 	.word	0x00000000
	.align		4
        /*0014*/ 	.word	0xfffffffd
	.align		4
        /*0018*/ 	.word	0x00000000
	.align		4
        /*001c*/ 	.word	0xfffffffc


//--------------------- .nv.constant4             --------------------------
	.section	.nv.constant4,"a",@progbits
	.align	8
	.align		8
.nv.constant4:
        /*0000*/ 	.dword	_ZN40_INTERNAL_ad61be1b_4_k_cu_49f34e2c_272864cuda3std3__45__cpo5beginE
	.align		8
        /*0008*/ 	.dword	_ZN40_INTERNAL_ad61be1b_4_k_cu_49f34e2c_272864cuda3std3__45__cpo3endE
	.align		8
        /*0010*/ 	.dword	_ZN40_INTERNAL_ad61be1b_4_k_cu_49f34e2c_272864cuda3std3__45__cpo6cbeginE
	.align		8
        /*0018*/ 	.dword	_ZN40_INTERNAL_ad61be1b_4_k_cu_49f34e2c_272864cuda3std3__45__cpo4cendE
	.align		8
        /*0020*/ 	.dword	_ZN40_INTERNAL_ad61be1b_4_k_cu_49f34e2c_272864cuda3std3__442_GLOBAL__N__ad61be1b_4_k_cu_49f34e2c_272866ignoreE
	.align		8
        /*0028*/ 	.dword	_ZN40_INTERNAL_ad61be1b_4_k_cu_49f34e2c_272864cuda3std3__419piecewise_constructE
	.align		8
        /*0030*/ 	.dword	_ZN40_INTERNAL_ad61be1b_4_k_cu_49f34e2c_272864cuda3std3__48in_placeE
	.align		8
        /*0038*/ 	.dword	_ZN40_INTERNAL_ad61be1b_4_k_cu_49f34e2c_272864cuda3std6ranges3__45__cpo4swapE
	.align		8
        /*0040*/ 	.dword	_ZN40_INTERNAL_ad61be1b_4_k_cu_49f34e2c_272864cuda3std6ranges3__45__cpo9iter_moveE
	.align		8
        /*0048*/ 	.dword	_ZN40_INTERNAL_ad61be1b_4_k_cu_49f34e2c_272864cute7productE
	.align		8
        /*0050*/ 	.dword	_ZN40_INTERNAL_ad61be1b_4_k_cu_49f34e2c_272864cute1_E


//--------------------- .text._ZN7cutlass13device_kernelINS_4gemm6kernel13GemmUniversalIN4cute5tupleIJiiiiEEENS1_10collective13CollectiveMmaINS1_37MainloopSm90TmaGmmaWarpSpecializedFP8ILi4ENS5_IJNS4_1CILi4EEENSA_ILi2EEENSA_ILi1EEEEEENS1_35KernelTmaWarpSpecializedCooperativeEEENS5_IJNSA_ILi128EEENSA_ILi256EEESH_EEENS_12float_e5m2_tENS5_IJlSD_lEEESK_SL_NS4_8TiledMMAINS4_8MMA_AtomIJNS4_4SM904GMMA31MMA_64x256x32_F32E5M2E5M2_SS_TNILNSP_7ScaleInE1ELSR_1EEEEEENS4_6LayoutINS5_IJSC_SD_SD_EEENS5_IJSD_NSA_ILi0EEESW_EEEEENS5_IJNS4_10UnderscoreESZ_SZ_EEEEENS4_23SM90_TMA_LOAD_MULTICASTENS4_14ComposedLayoutINS4_7SwizzleILi3ELi4ELi3EEENS4_18smem_ptr_flag_bitsILi8EEENSU_INS5_IJNSA_ILi8EEESH_EEENS5_IJSH_SD_EEEEEEEvNS4_8identityES12_S1C_vS1D_EENS_8epilogue10collective6detail29Sm90TmaWarpSpecializedAdapterINS1G_15DefaultEpilogueISK_SL_SL_NS1F_6thread17LinearCombinationISK_Li1EffLNS1K_9ScaleType4KindE0ELNS_15FloatRoundStyleE2ESK_EENS1_15EpilogueDefaultEEEEEvvEEEEvNT_6ParamsE --------------------------
	.section	.text._ZN7cutlass13device_kernelINS_4gemm6kernel13GemmUniversalIN4cute5tupleIJiiiiEEENS1_10collective13CollectiveMmaINS1_37MainloopSm90TmaGmmaWarpSpecializedFP8ILi4ENS5_IJNS4_1CILi4EEENSA_ILi2EEENSA_ILi1EEEEEENS1_35KernelTmaWarpSpecializedCooperativeEEENS5_IJNSA_ILi128EEENSA_ILi256EEESH_EEENS_12float_e5m2_tENS5_IJlSD_lEEESK_SL_NS4_8TiledMMAINS4_8MMA_AtomIJNS4_4SM904GMMA31MMA_64x256x32_F32E5M2E5M2_SS_TNILNSP_7ScaleInE1ELSR_1EEEEEENS4_6LayoutINS5_IJSC_SD_SD_EEENS5_IJSD_NSA_ILi0EEESW_EEEEENS5_IJNS4_10UnderscoreESZ_SZ_EEEEENS4_23SM90_TMA_LOAD_MULTICASTENS4_14ComposedLayoutINS4_7SwizzleILi3ELi4ELi3EEENS4_18smem_ptr_flag_bitsILi8EEENSU_INS5_IJNSA_ILi8EEESH_EEENS5_IJSH_SD_EEEEEEEvNS4_8identityES12_S1C_vS1D_EENS_8epilogue10collective6detail29Sm90TmaWarpSpecializedAdapterINS1G_15DefaultEpilogueISK_SL_SL_NS1F_6thread17LinearCombinationISK_Li1EffLNS1K_9ScaleType4KindE0ELNS_15FloatRoundStyleE2ESK_EENS1_15EpilogueDefaultEEEEEvvEEEEvNT_6ParamsE,"ax",@progbits
	.align	128
.text._ZN7cutlass13device_kernelINS_4gemm6kernel13GemmUniversalIN4cute5tupleIJiiiiEEENS1_10collective13CollectiveMmaINS1_37MainloopSm90TmaGmmaWarpSpecializedFP8ILi4ENS5_IJNS4_1CILi4EEENSA_ILi2EEENSA_ILi1EEEEEENS1_35KernelTmaWarpSpecializedCooperativeEEENS5_IJNSA_ILi128EEENSA_ILi256EEESH_EEENS_12float_e5m2_tENS5_IJlSD_lEEESK_SL_NS4_8TiledMMAINS4_8MMA_AtomIJNS4_4SM904GMMA31MMA_64x256x32_F32E5M2E5M2_SS_TNILNSP_7ScaleInE1ELSR_1EEEEEENS4_6LayoutINS5_IJSC_SD_SD_EEENS5_IJSD_NSA_ILi0EEESW_EEEEENS5_IJNS4_10UnderscoreESZ_SZ_EEEEENS4_23SM90_TMA_LOAD_MULTICASTENS4_14ComposedLayoutINS4_7SwizzleILi3ELi4ELi3EEENS4_18smem_ptr_flag_bitsILi8EEENSU_INS5_IJNSA_ILi8EEESH_EEENS5_IJSH_SD_EEEEEEEvNS4_8identityES12_S1C_vS1D_EENS_8epilogue10collective6detail29Sm90TmaWarpSpecializedAdapterINS1G_15DefaultEpilogueISK_SL_SL_NS1F_6thread17LinearCombinationISK_Li1EffLNS1K_9ScaleType4KindE0ELNS_15FloatRoundStyleE2ESK_EENS1_15EpilogueDefaultEEEEEvvEEEEvNT_6ParamsE:
        .type           _ZN7cutlass13device_kernelINS_4gemm6kernel13GemmUniversalIN4cute5tupleIJiiiiEEENS1_10collective13CollectiveMmaINS1_37MainloopSm90TmaGmmaWarpSpecializedFP8ILi4ENS5_IJNS4_1CILi4EEENSA_ILi2EEENSA_ILi1EEEEEENS1_35KernelTmaWarpSpecializedCooperativeEEENS5_IJNSA_ILi128EEENSA_ILi256EEESH_EEENS_12float_e5m2_tENS5_IJlSD_lEEESK_SL_NS4_8TiledMMAINS4_8MMA_AtomIJNS4_4SM904GMMA31MMA_64x256x32_F32E5M2E5M2_SS_TNILNSP_7ScaleInE1ELSR_1EEEEEENS4_6LayoutINS5_IJSC_SD_SD_EEENS5_IJSD_NSA_ILi0EEESW_EEEEENS5_IJNS4_10UnderscoreESZ_SZ_EEEEENS4_23SM90_TMA_LOAD_MULTICASTENS4_14ComposedLayoutINS4_7SwizzleILi3ELi4ELi3EEENS4_18smem_ptr_flag_bitsILi8EEENSU_INS5_IJNSA_ILi8EEESH_EEENS5_IJSH_SD_EEEEEEEvNS4_8identityES12_S1C_vS1D_EENS_8epilogue10collective6detail29Sm90TmaWarpSpecializedAdapterINS1G_15DefaultEpilogueISK_SL_SL_NS1F_6thread17LinearCombinationISK_Li1EffLNS1K_9ScaleType4KindE0ELNS_15FloatRoundStyleE2ESK_EENS1_15EpilogueDefaultEEEEEvvEEEEvNT_6ParamsE,@function
        .size           _ZN7cutlass13device_kernelINS_4gemm6kernel13GemmUniversalIN4cute5tupleIJiiiiEEENS1_10collective13CollectiveMmaINS1_37MainloopSm90TmaGmmaWarpSpecializedFP8ILi4ENS5_IJNS4_1CILi4EEENSA_ILi2EEENSA_ILi1EEEEEENS1_35KernelTmaWarpSpecializedCooperativeEEENS5_IJNSA_ILi128EEENSA_ILi256EEESH_EEENS_12float_e5m2_tENS5_IJlSD_lEEESK_SL_NS4_8TiledMMAINS4_8MMA_AtomIJNS4_4SM904GMMA31MMA_64x256x32_F32E5M2E5M2_SS_TNILNSP_7ScaleInE1ELSR_1EEEEEENS4_6LayoutINS5_IJSC_SD_SD_EEENS5_IJSD_NSA_ILi0EEESW_EEEEENS5_IJNS4_10UnderscoreESZ_SZ_EEEEENS4_23SM90_TMA_LOAD_MULTICASTENS4_14ComposedLayoutINS4_7SwizzleILi3ELi4ELi3EEENS4_18smem_ptr_flag_bitsILi8EEENSU_INS5_IJNSA_ILi8EEESH_EEENS5_IJSH_SD_EEEEEEEvNS4_8identityES12_S1C_vS1D_EENS_8epilogue10collective6detail29Sm90TmaWarpSpecializedAdapterINS1G_15DefaultEpilogueISK_SL_SL_NS1F_6thread17LinearCombinationISK_Li1EffLNS1K_9ScaleType4KindE0ELNS_15FloatRoundStyleE2ESK_EENS1_15EpilogueDefaultEEEEEvvEEEEvNT_6ParamsE,(.L_x_332 - _ZN7cutlass13device_kernelINS_4gemm6kernel13GemmUniversalIN4cute5tupleIJiiiiEEENS1_10collective13CollectiveMmaINS1_37MainloopSm90TmaGmmaWarpSpecializedFP8ILi4ENS5_IJNS4_1CILi4EEENSA_ILi2EEENSA_ILi1EEEEEENS1_35KernelTmaWarpSpecializedCooperativeEEENS5_IJNSA_ILi128EEENSA_ILi256EEESH_EEENS_12float_e5m2_tENS5_IJlSD_lEEESK_SL_NS4_8TiledMMAINS4_8MMA_AtomIJNS4_4SM904GMMA31MMA_64x256x32_F32E5M2E5M2_SS_TNILNSP_7ScaleInE1ELSR_1EEEEEENS4_6LayoutINS5_IJSC_SD_SD_EEENS5_IJSD_NSA_ILi0EEESW_EEEEENS5_IJNS4_10UnderscoreESZ_SZ_EEEEENS4_23SM90_TMA_LOAD_MULTICASTENS4_14ComposedLayoutINS4_7SwizzleILi3ELi4ELi3EEENS4_18smem_ptr_flag_bitsILi8EEENSU_INS5_IJNSA_ILi8EEESH_EEENS5_IJSH_SD_EEEEEEEvNS4_8identityES12_S1C_vS1D_EENS_8epilogue10collective6detail29Sm90TmaWarpSpecializedAdapterINS1G_15DefaultEpilogueISK_SL_SL_NS1F_6thread17LinearCombinationISK_Li1EffLNS1K_9ScaleType4KindE0ELNS_15FloatRoundStyleE2ESK_EENS1_15EpilogueDefaultEEEEEvvEEEEvNT_6ParamsE)
        .other          _ZN7cutlass13device_kernelINS_4gemm6kernel13GemmUniversalIN4cute5tupleIJiiiiEEENS1_10collective13CollectiveMmaINS1_37MainloopSm90TmaGmmaWarpSpecializedFP8ILi4ENS5_IJNS4_1CILi4EEENSA_ILi2EEENSA_ILi1EEEEEENS1_35KernelTmaWarpSpecializedCooperativeEEENS5_IJNSA_ILi128EEENSA_ILi256EEESH_EEENS_12float_e5m2_tENS5_IJlSD_lEEESK_SL_NS4_8TiledMMAINS4_8MMA_AtomIJNS4_4SM904GMMA31MMA_64x256x32_F32E5M2E5M2_SS_TNILNSP_7ScaleInE1ELSR_1EEEEEENS4_6LayoutINS5_IJSC_SD_SD_EEENS5_IJSD_NSA_ILi0EEESW_EEEEENS5_IJNS4_10UnderscoreESZ_SZ_EEEEENS4_23SM90_TMA_LOAD_MULTICASTENS4_14ComposedLayoutINS4_7SwizzleILi3ELi4ELi3EEENS4_18smem_ptr_flag_bitsILi8EEENSU_INS5_IJNSA_ILi8EEESH_EEENS5_IJSH_SD_EEEEEEEvNS4_8identityES12_S1C_vS1D_EENS_8epilogue10collective6detail29Sm90TmaWarpSpecializedAdapterINS1G_15DefaultEpilogueISK_SL_SL_NS1F_6thread17LinearCombinationISK_Li1EffLNS1K_9ScaleType4KindE0ELNS_15FloatRoundStyleE2ESK_EENS1_15EpilogueDefaultEEEEEvvEEEEvNT_6ParamsE,@"STO_CUDA_ENTRY STV_DEFAULT"
_ZN7cutlass13device_kernelINS_4gemm6kernel13GemmUniversalIN4cute5tupleIJiiiiEEENS1_10collective13CollectiveMmaINS1_37MainloopSm90TmaGmmaWarpSpecializedFP8ILi4ENS5_IJNS4_1CILi4EEENSA_ILi2EEENSA_ILi1EEEEEENS1_35KernelTmaWarpSpecializedCooperativeEEENS5_IJNSA_ILi128EEENSA_ILi256EEESH_EEENS_12float_e5m2_tENS5_IJlSD_lEEESK_SL_NS4_8TiledMMAINS4_8MMA_AtomIJNS4_4SM904GMMA31MMA_64x256x32_F32E5M2E5M2_SS_TNILNSP_7ScaleInE1ELSR_1EEEEEENS4_6LayoutINS5_IJSC_SD_SD_EEENS5_IJSD_NSA_ILi0EEESW_EEEEENS5_IJNS4_10UnderscoreESZ_SZ_EEEEENS4_23SM90_TMA_LOAD_MULTICASTENS4_14ComposedLayoutINS4_7SwizzleILi3ELi4ELi3EEENS4_18smem_ptr_flag_bitsILi8EEENSU_INS5_IJNSA_ILi8EEESH_EEENS5_IJSH_SD_EEEEEEEvNS4_8identityES12_S1C_vS1D_EENS_8epilogue10collective6detail29Sm90TmaWarpSpecializedAdapterINS1G_15DefaultEpilogueISK_SL_SL_NS1F_6thread17LinearCombinationISK_Li1EffLNS1K_9ScaleType4KindE0ELNS_15FloatRoundStyleE2ESK_EENS1_15EpilogueDefaultEEEEEvvEEEEvNT_6ParamsE:
[----:B------:R-:W0:Y:S02]  /*0000*/  LDC R1, c[0x0][0x28] ;  /* 0x00000a00ff017b82 */ /* 0x000e240000000800 */
[----:B0-----:R-:W-:Y:S01]  /*0010*/  VIADD R1, R1, 0xffffff08 ;  /* 0xffffff0801017836 */ /* 0x001fe20000000000 */
[----:B------:R-:W0:Y:S01]  /*0020*/  S2R R4, SR_TID.X ;  /* 0x0000000000047919 */ /* 0x000e220000002100 */
[----:B------:R-:W-:Y:S01]  /*0030*/  ELECT P0, URZ, PT ;  /* 0x00000000003f782f */ /* 0x000fe20003800000 */
[----:B------:R-:W-:Y:S01]  /*0040*/  BSSY B0, `(.L_x_0) ;  /* 0x0000015000007945 */ /* 0x000fe20003800000 */
[--C-:B0-----:R-:W-:Y:S02]  /*0050*/  SHF.R.U32.HI R0, RZ, 0x5, R4.reuse ;  /* 0x00000005ff007819 */ /* 0x101fe40000011604 */
[----:B------:R-:W-:-:S03]  /*0060*/  SHF.R.U32.HI R2, RZ, 0x7, R4 ;  /* 0x00000007ff027819 */ /* 0x000fc60000011604 */
[----:B------:R-:W0:Y:S04]  /*0070*/  SHFL.IDX PT, R3, R0, RZ, 0x1f ;  /* 0x00001fff00037589 */ /* 0x000e2800000e0000 */
[----:B------:R-:W1:Y:S01]  /*0080*/  SHFL.IDX PT, R2, R2, RZ, 0x1f ;  /* 0x00001fff02027589 */ /* 0x000e6200000e0000 */
[----:B0-----:R-:W-:Y:S02]  /*0090*/  R2UR UR4, R3 ;  /* 0x00000000030472ca */ /* 0x001fe400000e0000 */
[----:B-1----:R-:W-:-:S11]  /*00a0*/  R2UR UR6, R2 ;  /* 0x00000000020672ca */ /* 0x002fd600000e0000 */
[----:B------:R-:W-:Y:S02]  /*00b0*/  USHF.R.S32.HI UR5, URZ, 0x1f, UR4 ;  /* 0x0000001f3f057899 */ /* 0x000fe40008011404 */
[----:B------:R-:W-:Y:S02]  /*00c0*/  ISETP.NE.OR P0, PT, RZ, UR4, !P0 ;  /* 0x00000004ff007c0c */ /* 0x000fe4000c705670 */
[----:B------:R-:W-:-:S04]  /*00d0*/  ULEA.HI UR5, UR5, UR4, URZ, 0x2 ;  /* 0x0000000405057291 */ /* 0x000fc8000f8f103f */
[----:B------:R-:W-:-:S04]  /*00e0*/  ULOP3.LUT UR5, UR5, 0xfffffffc, URZ, 0xc0, !UPT ;  /* 0xfffffffc05057892 */ /* 0x000fc8000f8ec03f */
[----:B------:R-:W-:-:S03]  /*00f0*/  UIADD3 UR8, UR4, -UR5, URZ ;  /* 0x8000000504087290 */ /* 0x000fc6000fffe03f */
[----:B------:R-:W-:Y:S09]  /*0100*/  @P0 BRA `(.L_x_1) ;  /* 0x0000000000200947 */ /* 0x000ff20003800000 */
[----:B------:R-:W-:Y:S02]  /*0110*/  ULDC.64 UR4, c[0x0][0x198] ;  /* 0x0000660000047ab9 */ /* 0x000fe40000000a00 */
[----:B------:R-:W-:Y:S02]  /*0120*/  UIADD3 UR10, UP0, UR4, 0xf0, URZ ;  /* 0x000000f0040a7890 */ /* 0x000fe4000ff1e03f */
[----:B------:R-:W-:Y:S02]  /*0130*/  UIADD3 UR4, UP1, UR4, 0x1f0, URZ ;  /* 0x000001f004047890 */ /* 0x000fe4000ff3e03f */
[----:B------:R-:W-:Y:S02]  /*0140*/  UIADD3.X UR11, URZ, UR5, URZ, UP0, !UPT ;  /* 0x000000053f0b7290 */ /* 0x000fe400087fe43f */
[----:B------:R-:W-:-:S07]  /*0150*/  UIADD3.X UR5, URZ, UR5, URZ, UP1, !UPT ;  /* 0x000000053f057290 */ /* 0x000fce0008ffe43f */
[----:B------:R0:W-:Y:S02]  /*0160*/  UTMACCTL.PF [UR10] ;  /* 0x000000000a0079b9 */ /* 0x0001e40008040000 */
[----:B------:R0:W-:Y:S02]  /*0170*/  UTMACCTL.PF [UR4] ;  /* 0x00000000040079b9 */ /* 0x0001e40008040000 */
[----:B0-----:R-:W-:Y:S01]  /*0180*/  NOP ;  /* 0x0000000000007918 */ /* 0x001fe20000000000 */
.L_x_1:
[----:B------:R-:W-:Y:S05]  /*0190*/  BSYNC B0 ;  /* 0x0000000000007941 */ /* 0x000fea0003800000 */
.L_x_0:
[----:B------:R-:W0:Y:S01]  /*01a0*/  SHFL.IDX PT, R3, R0, RZ, 0x1f ;  /* 0x00001fff00037589 */ /* 0x000e2200000e0000 */
[----:B------:R-:W-:Y:S01]  /*01b0*/  UISETP.NE.AND UP0, UPT, UR8, 0x3, UPT ;  /* 0x000000030800788c */ /* 0x000fe2000bf05270 */
[----:B------:R-:W-:Y:S01]  /*01c0*/  SHF.R.S32.HI R2, RZ, 0x1f, R4 ;  /* 0x0000001fff027819 */ /* 0x000fe20000011404 */
[----:B------:R-:W-:Y:S02]  /*01d0*/  UIADD3 UR10, UR6, -0x1, URZ ;  /* 0xffffffff060a7890 */ /* 0x000fe4000fffe03f */
[----:B------:R-:W-:Y:S01]  /*01e0*/  ISETP.NE.AND P1, PT, RZ, UR6, PT ;  /* 0x00000006ff007c0c */ /* 0x000fe2000bf25270 */
[----:B------:R-:W-:Y:S01]  /*01f0*/  UISETP.EQ.OR UP0, UPT, UR8, URZ, !UP0 ;  /* 0x0000003f0800728c */ /* 0x000fe2000c702670 */
[----:B------:R-:W-:Y:S01]  /*0200*/  LEA.HI R2, R2, R4, RZ, 0x7 ;  /* 0x0000000402027211 */ /* 0x000fe200078f38ff */
[----:B------:R-:W-:Y:S02]  /*0210*/  UISETP.GE.U32.AND UP1, UPT, UR10, 0x2, UPT ;  /* 0x000000020a00788c */ /* 0x000fe4000bf26070 */
[----:B------:R-:W-:-:S04]  /*0220*/  UISETP.EQ.AND UP0, UPT, UR6, URZ, UP0 ;  /* 0x0000003f0600728c */ /* 0x000fc80008702270 */
[----:B------:R-:W-:-:S04]  /*0230*/  USEL UR13, URZ, 0x1, !UP0 ;  /* 0x000000013f0d7887 */ /* 0x000fc8000c000000 */
[----:B------:R-:W-:Y:S01]  /*0240*/  USEL UR13, UR13, 0x2, UP1 ;  /* 0x000000020d0d7887 */ /* 0x000fe20008800000 */
[----:B0-----:R-:W-:-:S13]  /*0250*/  ISETP.NE.AND P0, PT, R3, RZ, PT ;  /* 0x000000ff0300720c */ /* 0x001fda0003f05270 */
[----:B------:R-:W-:Y:S05]  /*0260*/  @P0 BRA `(.L_x_2) ;  /* 0x0000000000580947 */ /* 0x000fea0003800000 */
[----:B------:R-:W0:Y:S01]  /*0270*/  S2UR UR9, SR_CgaCtaId ;  /* 0x00000000000979c3 */ /* 0x000e220000008800 */
[----:B------:R-:W-:Y:S01]  /*0280*/  UMOV UR4, 0x400 ;  /* 0x0000040000047882 */ /* 0x000fe20000000000 */
[----:B------:R-:W-:Y:S01]  /*0290*/  UMOV UR5, 0x1 ;  /* 0x0000000100057882 */ /* 0x000fe20000000000 */
[----:B------:R-:W-:Y:S01]  /*02a0*/  UMOV UR6, 0xa ;  /* 0x0000000a00067882 */ /* 0x000fe20000000000 */
[----:B------:R-:W-:Y:S01]  /*02b0*/  ELECT P0, URZ, PT ;  /* 0x00000000003f782f */ /* 0x000fe20003800000 */
[----:B------:R-:W-:-:S04]  /*02c0*/  UIADD3 UR6, -UR6, 0x100000, URZ ;  /* 0x0010000006067890 */ /* 0x000fc8000fffe13f */
[----:B------:R-:W-:Y:S02]  /*02d0*/  USHF.L.U32 UR7, UR6, 0xb, URZ ;  /* 0x0000000b06077899 */ /* 0x000fe4000800063f */
[----:B------:R-:W-:Y:S02]  /*02e0*/  USHF.L.U32 UR6, UR6, 0x1, URZ ;  /* 0x0000000106067899 */ /* 0x000fe4000800063f */
[----:B0-----:R-:W-:Y:S02]  /*02f0*/  ULEA UR9, UR9, UR4, 0x18 ;  /* 0x0000000409097291 */ /* 0x001fe4000f8ec03f */
[----:B------:R-:W-:-:S04]  /*0300*/  UIADD3 UR4, -UR5, 0x100000, URZ ;  /* 0x0010000005047890 */ /* 0x000fc8000fffe13f */
[----:B------:R-:W-:Y:S02]  /*0310*/  USHF.L.U32 UR5, UR4, 0xb, URZ ;  /* 0x0000000b04057899 */ /* 0x000fe4000800063f */
[----:B------:R-:W-:Y:S01]  /*0320*/  USHF.L.U32 UR4, UR4, 0x1, URZ ;  /* 0x0000000104047899 */ /* 0x000fe2000800063f */
[----:B------:R-:W0:Y:S11]  /*0330*/  FENCE.VIEW.ASYNC.S ;  /* 0x00000000000073c6 */ /* 0x000e360000000000 */
[----:B0-----:R0:W1:Y:S01]  /*0340*/  SYNCS.EXCH.64 URZ, [UR9], UR4 ;  /* 0x00000004093f75b2 */ /* 0x0010620008000100 */
[----:B------:R0:W2:Y:S01]  /*0350*/  SYNCS.EXCH.64 URZ, [UR9+0x20], UR6 ;  /* 0x00002006093f75b2 */ /* 0x0000a20008000100 */
[----:B------:R0:W3:Y:S01]  /*0360*/  SYNCS.EXCH.64 URZ, [UR9+0x8], UR4 ;  /* 0x00000804093f75b2 */ /* 0x0000e20008000100 */
[----:B------:R0:W4:Y:S01]  /*0370*/  SYNCS.EXCH.64 URZ, [UR9+0x28], UR6 ;  /* 0x00002806093f75b2 */ /* 0x0001220008000100 */
[----:B------:R0:W0:Y:S01]  /*0380*/  SYNCS.EXCH.64 URZ, [UR9+0x10], UR4 ;  /* 0x00001004093f75b2 */ /* 0x0000220008000100 */
[----:B------:R0:W0:Y:S01]  /*0390*/  SYNCS.EXCH.64 URZ, [UR9+0x30], UR6 ;  /* 0x00003006093f75b2 */ /* 0x0000220008000100 */
[----:B------:R0:W0:Y:S01]  /*03a0*/  SYNCS.EXCH.64 URZ, [UR9+0x18], UR4 ;  /* 0x00001804093f75b2 */ /* 0x0000220008000100 */
[----:B------:R0:W0:Y:S01]  /*03b0*/  SYNCS.EXCH.64 URZ, [UR9+0x38], UR6 ;  /* 0x00003806093f75b2 */ /* 0x0000220008000100 */
[----:B------:R-:W-:Y:S01]  /*03c0*/  NOP ;  /* 0x0000000000007918 */ /* 0x000fe20000000000 */
.L_x_2:
[----:B------:R-:W5:Y:S01]  /*03d0*/  SHFL.IDX PT, R0, R0, RZ, 0x1f ;  /* 0x00001fff00007589 */ /* 0x000f6200000e0000 */
[----:B0-----:R-:W0:Y:S01]  /*03e0*/  S2UR UR9, SR_CTAID.X ;  /* 0x00000000000979c3 */ /* 0x001e220000002500 */
[----:B------:R-:W-:Y:S02]  /*03f0*/  LOP3.LUT R2, R2, 0xffffff80, RZ, 0xc0, !PT ;  /* 0xffffff8002027812 */ /* 0x000fe400078ec0ff */
[----:B------:R-:W-:Y:S02]  /*0400*/  ELECT P0, URZ, PT ;  /* 0x00000000003f782f */ /* 0x000fe40003800000 */
[----:B------:R-:W-:Y:S01]  /*0410*/  SHF.R.S32.HI R8, RZ, 0x1f, R3 ;  /* 0x0000001fff087819 */ /* 0x000fe20000011403 */
[----:B------:R-:W-:Y:S01]  /*0420*/  ULDC UR4, c[0x0][0x150] ;  /* 0x0000540000047ab9 */ /* 0x000fe20000000800 */
[----:B------:R-:W-:Y:S01]  /*0430*/  NOP ;  /* 0x0000000000007918 */ /* 0x000fe20000000000 */
[----:B------:R-:W-:Y:S01]  /*0440*/  IMAD.IADD R4, R4, 0x1, -R2 ;  /* 0x0000000104047824 */ /* 0x000fe200078e0a02 */
[----:B------:R-:W-:Y:S01]  /*0450*/  LEA.HI R8, R8, R3, RZ, 0x2 ;  /* 0x0000000308087211 */ /* 0x000fe200078f10ff */
[----:B------:R-:W1:Y:S01]  /*0460*/  S2R R2, SR_CTAID.Y ;  /* 0x0000000000027919 */ /* 0x000e620000002600 */
[----:B------:R-:W2:Y:S01]  /*0470*/  LDC R9, c[0x0][0x144] ;  /* 0x00005100ff097b82 */ /* 0x000ea20000000800 */
[----:B------:R-:W-:Y:S01]  /*0480*/  NOP ;  /* 0x0000000000007918 */ /* 0x000fe20000000000 */
[----:B------:R-:W-:-:S02]  /*0490*/  SHF.R.S32.HI R5, RZ, 0x1f, R4 ;  /* 0x0000001fff057819 */ /* 0x000fc40000011404 */
[----:B------:R-:W-:Y:S02]  /*04a0*/  LOP3.LUT R8, R8, 0x3ffffffc, RZ, 0xc0, !PT ;  /* 0x3ffffffc08087812 */ /* 0x000fe400078ec0ff */
[----:B------:R-:W-:Y:S02]  /*04b0*/  LEA.HI R5, R5, R4, RZ, 0x3 ;  /* 0x0000000405057211 */ /* 0x000fe400078f18ff */
[----:B------:R-:W3:Y:S01]  /*04c0*/  LDC R11, c[0x0][0x148] ;  /* 0x00005200ff0b7b82 */ /* 0x000ee20000000800 */
[----:B------:R-:W-:Y:S01]  /*04d0*/  IMAD.IADD R8, R3, 0x1, -R8 ;  /* 0x0000000103087824 */ /* 0x000fe200078e0a08 */
[--C-:B------:R-:W-:Y:S02]  /*04e0*/  SHF.R.S32.HI R6, RZ, 0x3, R5.reuse ;  /* 0x00000003ff067819 */ /* 0x100fe40000011405 */
[----:B------:R-:W-:Y:S02]  /*04f0*/  SHF.R.S32.HI R5, RZ, 0x1f, R5 ;  /* 0x0000001fff057819 */ /* 0x000fe40000011405 */
[----:B-----5:R-:W-:-:S02]  /*0500*/  ISETP.NE.OR P0, PT, R0, RZ, !P0 ;  /* 0x000000ff0000720c */ /* 0x020fc40004705670 */
[----:B------:R-:W-:Y:S02]  /*0510*/  LEA.HI R5, R5, R6, RZ, 0x2 ;  /* 0x0000000605057211 */ /* 0x000fe400078f10ff */
[----:B0-----:R-:W-:Y:S02]  /*0520*/  I2FP.F32.U32 R0, UR9 ;  /* 0x0000000900007c45 */ /* 0x001fe40008201000 */
[----:B------:R-:W-:-:S03]  /*0530*/  LOP3.LUT R5, R5, 0xfffffffc, RZ, 0xc0, !PT ;  /* 0xfffffffc05057812 */ /* 0x000fc600078ec0ff */
[----:B------:R-:W-:Y:S01]  /*0540*/  FMUL R7, R0, UR4 ;  /* 0x0000000400077c20 */ /* 0x000fe20008400000 */
[----:B------:R-:W-:Y:S01]  /*0550*/  ULDC UR4, c[0x0][0x154] ;  /* 0x0000550000047ab9 */ /* 0x000fe20000000800 */
[----:B------:R-:W-:Y:S02]  /*0560*/  IMAD.IADD R5, R6, 0x1, -R5 ;  /* 0x0000000106057824 */ /* 0x000fe400078e0a05 */
[----:B------:R-:W-:Y:S01]  /*0570*/  VOTEU.ALL UP0, P0 ;  /* 0x00000000003f7886 */ /* 0x000fe20000000000 */
[----:B------:R-:W-:Y:S01]  /*0580*/  VOTEU.ALL UP1, P0 ;  /* 0x00000000003f7886 */ /* 0x000fe20000020000 */
[----:B------:R-:W0:Y:S01]  /*0590*/  F2I.U32.TRUNC.NTZ R7, R7 ;  /* 0x0000000700077305 */ /* 0x000e22000020f000 */
[----:B------:R-:W-:Y:S01]  /*05a0*/  IMAD R5, R8, 0x4, R5 ;  /* 0x0000000408057824 */ /* 0x000fe200078e0205 */
[----:B-1----:R-:W-:Y:S01]  /*05b0*/  I2FP.F32.U32 R8, R2 ;  /* 0x0000000200087245 */ /* 0x002fe20000201000 */
[----:B------:R-:W1:Y:S01]  /*05c0*/  @!UP0 S2UR UR7, SR_CgaCtaId ;  /* 0x00000000000789c3 */ /* 0x000e620000008800 */
[----:B------:R-:W-:-:S02]  /*05d0*/  @!UP0 UMOV UR6, 0x400 ;  /* 0x0000040000068882 */ /* 0x000fc40000000000 */
[----:B------:R-:W-:Y:S01]  /*05e0*/  SHF.R.S32.HI R0, RZ, 0x1f, R5 ;  /* 0x0000001fff007819 */ /* 0x000fe20000011405 */
[----:B------:R-:W-:Y:S01]  /*05f0*/  FMUL R8, R8, UR4 ;  /* 0x0000000408087c20 */ /* 0x000fe20008400000 */
[----:B------:R-:W-:Y:S02]  /*0600*/  UMOV UR4, 0x20 ;  /* 0x0000002000047882 */ /* 0x000fe40000000000 */
[----:B------:R-:W-:Y:S01]  /*0610*/  LEA.HI R0, R0, R5, RZ, 0x2 ;  /* 0x0000000500007211 */ /* 0x000fe200078f10ff */
[----:B------:R-:W-:-:S04]  /*0620*/  @!UP0 UIADD3 UR4, -UR4, 0x100000, URZ ;  /* 0x0010000004048890 */ /* 0x000fc8000fffe13f */
[----:B------:R-:W-:Y:S02]  /*0630*/  @!UP0 USHF.L.U32 UR5, UR4, 0xb, URZ ;  /* 0x0000000b04058899 */ /* 0x000fe4000800063f */
[----:B------:R-:W-:Y:S01]  /*0640*/  @!UP0 USHF.L.U32 UR4, UR4, 0x1, URZ ;  /* 0x0000000104048899 */ /* 0x000fe2000800063f */
[----:B------:R-:W5:Y:S01]  /*0650*/  F2I.U32.TRUNC.NTZ R8, R8 ;  /* 0x0000000800087305 */ /* 0x000f62000020f000 */
[----:B------:R-:W-:Y:S01]  /*0660*/  LOP3.LUT R6, R0, 0xfffffffc, RZ, 0xc0, !PT ;  /* 0xfffffffc00067812 */ /* 0x000fe200078ec0ff */
[----:B0-----:R-:W-:-:S04]  /*0670*/  IMAD.MOV R10, RZ, RZ, -R7 ;  /* 0x000000ffff0a7224 */ /* 0x001fc800078e0a07 */
[----:B--2---:R-:W-:Y:S02]  /*0680*/  IMAD R0, R9, R10, UR9 ;  /* 0x0000000909007e24 */ /* 0x004fe4000f8e020a */
[C---:B------:R-:W-:Y:S02]  /*0690*/  IMAD.IADD R7, R5.reuse, 0x1, -R6 ;  /* 0x0000000105077824 */ /* 0x040fe400078e0a06 */
[----:B------:R-:W-:-:S03]  /*06a0*/  IMAD.SHL.U32 R6, R5, 0x4, RZ ;  /* 0x0000000405067824 */ /* 0x000fc600078e00ff */
[----:B------:R-:W-:Y:S01]  /*06b0*/  ISETP.NE.AND P2, PT, R7, R0, PT ;  /* 0x000000000700720c */ /* 0x000fe20003f45270 */
[----:B-1----:R-:W-:Y:S01]  /*06c0*/  @!UP0 ULEA UR6, UR7, UR6, 0x18 ;  /* 0x0000000607068291 */ /* 0x002fe2000f8ec03f */
[----:B------:R-:W-:Y:S01]  /*06d0*/  LOP3.LUT R13, R5, 0xc, R6, 0x78, !PT ;  /* 0x0000000c050d7812 */ /* 0x000fe200078e7806 */
[----:B-----5:R-:W-:Y:S01]  /*06e0*/  IMAD.MOV R12, RZ, RZ, -R8 ;  /* 0x000000ffff0c7224 */ /* 0x020fe200078e0a08 */
[----:B------:R-:W0:Y:S01]  /*06f0*/  LDC R7, c[0x0][0x140] ;  /* 0x00005000ff077b82 */ /* 0x000e220000000800 */
[----:B------:R-:W-:Y:S01]  /*0700*/  VOTEU.ALL UP0, P0 ;  /* 0x00000000003f7886 */ /* 0x000fe20000000000 */
[----:B------:R-:W-:Y:S01]  /*0710*/  LOP3.LUT P0, RZ, R4, 0x7, RZ, 0xc0, !PT ;  /* 0x0000000704ff7812 */ /* 0x000fe2000780c0ff */
[----:B---3--:R-:W-:Y:S01]  /*0720*/  IMAD R6, R11, R12, R2 ;  /* 0x0000000c0b067224 */ /* 0x008fe200078e0202 */
[----:B------:R1:W-:Y:S01]  /*0730*/  STL [R1+0x74], R13 ;  /* 0x0000740d01007387 */ /* 0x0003e20000100800 */
[----:B------:R-:W-:Y:S01]  /*0740*/  IMAD.MOV.U32 R4, RZ, RZ, 0x1 ;  /* 0x00000001ff047424 */ /* 0x000fe200078e00ff */
[----:B------:R-:W-:-:S03]  /*0750*/  ISETP.LT.U32.AND P0, PT, R13, 0x8, !P0 ;  /* 0x000000080d00780c */ /* 0x000fc60004701070 */
[----:B------:R-:W-:Y:S01]  /*0760*/  @P2 SHF.R.S32.HI R5, RZ, 0x1f, R13 ;  /* 0x0000001fff052819 */ /* 0x000fe2000001140d */
[----:B------:R-:W2:Y:S02]  /*0770*/  FENCE.VIEW.ASYNC.S ;  /* 0x00000000000073c6 */ /* 0x000ea40000000000 */
[----:B--2---:R1:W2:Y:S01]  /*0780*/  @!UP0 SYNCS.EXCH.64 URZ, [UR6+0x50], UR4 ;  /* 0x00005004063f85b2 */ /* 0x0042a20008000100 */
[----:B------:R-:W-:-:S04]  /*0790*/  @P2 LEA.HI R5, R5, R13, RZ, 0x2 ;  /* 0x0000000d05052211 */ /* 0x000fc800078f10ff */
[----:B------:R-:W-:-:S04]  /*07a0*/  @P2 SHF.R.S32.HI R5, RZ, 0x2, R5 ;  /* 0x00000002ff052819 */ /* 0x000fc80000011405 */
[----:B------:R-:W-:Y:S02]  /*07b0*/  @P2 ISETP.NE.AND P3, PT, R5, R6, PT ;  /* 0x000000060500220c */ /* 0x000fe40003f65270 */
[----:B------:R-:W-:Y:S02]  /*07c0*/  SEL R5, RZ, 0x1, !P0 ;  /* 0x00000001ff057807 */ /* 0x000fe40004000000 */
[----:B------:R-:W-:Y:S01]  /*07d0*/  @P2 SEL R4, RZ, 0x1, P3 ;  /* 0x00000001ff042807 */ /* 0x000fe20001800000 */
[----:B------:R1:W3:Y:S01]  /*07e0*/  @!UP1 SYNCS.EXCH.64 URZ, [UR6+0x58], UR4 ;  /* 0x00005804063f95b2 */ /* 0x0002e20008000100 */
[----:B0-----:R-:W-:Y:S01]  /*07f0*/  ISETP.EQ.U32.AND P4, PT, R7, 0x1, PT ;  /* 0x000000010700780c */ /* 0x001fe20003f82070 */
[----:B------:R-:W-:Y:S01]  /*0800*/  NOP ;  /* 0x0000000000007918 */ /* 0x000fe20000000000 */
[----:B------:R-:W-:-:S05]  /*0810*/  LOP3.LUT R4, R4, R5, RZ, 0xc0, !PT ;  /* 0x0000000504047212 */ /* 0x000fca00078ec0ff */
[----:B------:R1:W-:Y:S06]  /*0820*/  STL [R1+0x70], R4 ;  /* 0x0000700401007387 */ /* 0x0003ec0000100800 */
[----:B--23--:R-:W-:Y:S05]  /*0830*/  @!P4 BRA `(.L_x_3) ;  /* 0x000000000008c947 */ /* 0x00cfea0003800000 */
[----:B----4-:R-:W-:Y:S01]  /*0840*/  UCGABAR_ARV ;  /* 0x00000000000079c7 */ /* 0x010fe20008000000 */
[----:B------:R-:W-:Y:S05]  /*0850*/  BRA `(.L_x_4) ;  /* 0x0000000000047947 */ /* 0x000fea0003800000 */
.L_x_3:
[----:B----4-:R-:W-:Y:S01]  /*0860*/  NOP ;  /* 0x0000000000007918 */ /* 0x010fe20000000000 */
.L_x_4:
[----:B------:R-:W0:Y:S01]  /*0870*/  LDC R3, c[0x0][0x65c] ;  /* 0x00019700ff037b82 */ /* 0x000e220000000800 */
[----:B-1----:R-:W-:Y:S02]  /*0880*/  IMAD.U32 R4, RZ, RZ, UR9 ;  /* 0x00000009ff047e24 */ /* 0x002fe4000f8e00ff */
[----:B------:R-:W-:Y:S01]  /*0890*/  IMAD.MOV.U32 R5, RZ, RZ, RZ ;  /* 0x000000ffff057224 */ /* 0x000fe200078e00ff */
[----:B0-----:R-:W-:-:S13]  /*08a0*/  ISETP.NE.AND P2, PT, R3, 0x1, PT ;  /* 0x000000010300780c */ /* 0x001fda0003f45270 */
[----:B------:R-:W0:Y:S01]  /*08b0*/  @P2 LDC R7, c[0x0][0x10] ;  /* 0x00000400ff072b82 */ /* 0x000e220000000800 */
[----:B------:R-:W-:Y:S02]  /*08c0*/  @P2 IMAD.MOV.U32 R3, RZ, RZ, RZ ;  /* 0x000000ffff032224 */ /* 0x000fe400078e00ff */
[----:B------:R-:W-:-:S05]  /*08d0*/  @P2 IMAD.MOV.U32 R13, RZ, RZ, RZ ;  /* 0x000000ffff0d2224 */ /* 0x000fca00078e00ff */
[----:B------:R-:W1:Y:S01]  /*08e0*/  @!P2 LDC R9, c[0x0][0xc] ;  /* 0x00000300ff09ab82 */ /* 0x000e620000000800 */
[----:B0-----:R-:W-:-:S04]  /*08f0*/  @P2 IMAD.WIDE.U32 R6, R7, UR9, R2 ;  /* 0x0000000907062c25 */ /* 0x001fc8000f8e0002 */
[----:B------:R-:W-:Y:S02]  /*0900*/  @P2 IMAD.MOV.U32 R19, RZ, RZ, R6 ;  /* 0x000000ffff132224 */ /* 0x000fe400078e0006 */
[----:B------:R-:W-:Y:S02]  /*0910*/  @P2 IMAD.IADD R23, R7, 0x1, R13 ;  /* 0x0000000107172824 */ /* 0x000fe400078e020d */
[----:B-1----:R-:W-:-:S04]  /*0920*/  @!P2 IMAD.WIDE.U32 R4, R2, R9, R4 ;  /* 0x000000090204a225 */ /* 0x002fc800078e0004 */
[----:B------:R-:W-:Y:S02]  /*0930*/  @!P2 IMAD.MOV.U32 R19, RZ, RZ, R4 ;  /* 0x000000ffff13a224 */ /* 0x000fe400078e0004 */
[----:B------:R-:W-:-:S03]  /*0940*/  @!P2 IMAD.MOV.U32 R23, RZ, RZ, R5 ;  /* 0x000000ffff17a224 */ /* 0x000fc600078e0005 */
[----:B------:R0:W-:Y:S04]  /*0950*/  STL [R1+0x7c], R19 ;  /* 0x00007c1301007387 */ /* 0x0001e80000100800 */
[----:B------:R0:W-:Y:S01]  /*0960*/  STL [R1+0x78], R23 ;  /* 0x0000781701007387 */ /* 0x0001e20000100800 */
[----:B------:R-:W-:Y:S05]  /*0970*/  @!P4 BRA `(.L_x_5) ;  /* 0x00000000000cc947 */ /* 0x000fea0003800000 */
[----:B------:R-:W-:Y:S01]  /*0980*/  UCGABAR_WAIT ;  /* 0x0000000000007dc7 */ /* 0x000fe20008000000 */
[----:B------:R-:W-:Y:S01]  /*0990*/  CCTL.IVALL ;  /* 0x00000000ff00798f */ /* 0x000fe20002000000 */
[----:B------:R-:W-:Y:S05]  /*09a0*/  BRA `(.L_x_6) ;  /* 0x0000000000047947 */ /* 0x000fea0003800000 */
.L_x_5:
[----:B------:R-:W-:Y:S06]  /*09b0*/  BAR.SYNC.DEFER_BLOCKING 0x0 ;  /* 0x0000000000007b1d */ /* 0x000fec0000010000 */
.L_x_6:
[----:B------:R-:W-:Y:S05]  /*09c0*/  @!P1 BRA `(.L_x_7) ;  /* 0x000000e000f09947 */ /* 0x000fea0003800000 */
[----:B------:R-:W-:-:S06]  /*09d0*/  UISETP.GT.U32.AND UP0, UPT, UR10, 0x1, UPT ;  /* 0x000000010a00788c */ /* 0x000fcc000bf04070 */
[----:B------:R-:W-:-:S13]  /*09e0*/  PLOP3.LUT P0, PT, PT, PT, UP0, 0x80, 0x0 ;  /* 0x000000000000781c */ /* 0x000fda0003f0f008 */
[----:B------:R-:W-:Y:S05]  /*09f0*/  @P0 EXIT ;  /* 0x000000000000094d */ /* 0x000fea0003800000 */
[----:B------:R-:W-:Y:S01]  /*0a00*/  IMAD.MOV.U32 R6, RZ, RZ, -0x1 ;  /* 0xffffffffff067424 */ /* 0x000fe200078e00ff */
[----:B------:R-:W-:Y:S01]  /*0a10*/  ULDC.64 UR4, c[0x0][0x650] ;  /* 0x0001940000047ab9 */ /* 0x000fe20000000a00 */
[----:B------:R-:W-:Y:S01]  /*0a20*/  IMAD.MOV.U32 R5, RZ, RZ, -0x1 ;  /* 0xffffffffff057424 */ /* 0x000fe200078e00ff */
[----:B------:R-:W-:Y:S01]  /*0a30*/  ISETP.GE.U32.AND P0, PT, R19, UR4, PT ;  /* 0x0000000413007c0c */ /* 0x000fe2000bf06070 */
[----:B------:R-:W-:Y:S01]  /*0a40*/  UMOV UR22, 0xffffffff ;  /* 0xffffffff00167882 */ /* 0x000fe20000000000 */
[----:B------:R1:W-:Y:S01]  /*0a50*/  STL [R1+0x84], R6 ;  /* 0x0000840601007387 */ /* 0x0003e20000100800 */
[----:B------:R-:W-:Y:S02]  /*0a60*/  PRMT R4, RZ, 0x7610, R4 ;  /* 0x00007610ff047816 */ /* 0x000fe40000000004 */
[----:B------:R-:W-:Y:S01]  /*0a70*/  ISETP.GE.U32.AND.EX P0, PT, R23, UR5, PT, P0 ;  /* 0x0000000517007c0c */ /* 0x000fe2000bf06100 */
[----:B------:R1:W-:-:S12]  /*0a80*/  STL [R1+0x80], R5 ;  /* 0x0000800501007387 */ /* 0x0003d80000100800 */
[----:B-1----:R-:W-:Y:S05]  /*0a90*/  @P0 BRA `(.L_x_8) ;  /* 0x0000000400380947 */ /* 0x002fea0003800000 */
[----:B------:R-:W1:Y:S01]  /*0aa0*/  LDC.64 R14, c[0x0][0x628] ;  /* 0x00018a00ff0e7b82 */ /* 0x000e620000000a00 */
[----:B------:R-:W-:Y:S02]  /*0ab0*/  IMAD.MOV.U32 R4, RZ, RZ, R19 ;  /* 0x000000ffff047224 */ /* 0x000fe400078e0013 */
[----:B------:R-:W-:-:S05]  /*0ac0*/  IMAD.MOV.U32 R5, RZ, RZ, R23 ;  /* 0x000000ffff057224 */ /* 0x000fca00078e0017 */
[----:B------:R-:W2:Y:S08]  /*0ad0*/  LDC R10, c[0x0][0x630] ;  /* 0x00018c00ff0a7b82 */ /* 0x000eb00000000800 */
[----:B------:R-:W3:Y:S01]  /*0ae0*/  LDC.64 R16, c[0x0][0x620] ;  /* 0x00018800ff107b82 */ /* 0x000ee20000000a00 */
[----:B-1----:R-:W-:-:S04]  /*0af0*/  ISETP.NE.U32.AND P0, PT, R14, RZ, PT ;  /* 0x000000ff0e00720c */ /* 0x002fc80003f05070 */
[----:B------:R-:W-:-:S13]  /*0b00*/  ISETP.NE.AND.EX P0, PT, R15, RZ, PT, P0 ;  /* 0x000000ff0f00720c */ /* 0x000fda0003f05300 */
[----:B--23--:R-:W-:Y:S05]  /*0b10*/  @!P0 BRA `(.L_x_9) ;  /* 0x0000000000288947 */ /* 0x00cfea0003800000 */
[----:B------:R-:W1:Y:S02]  /*0b20*/  LDC R9, c[0x0][0x634] ;  /* 0x00018d00ff097b82 */ /* 0x000e640000000800 */
[----:B-1----:R-:W-:-:S05]  /*0b30*/  IADD3 R9, P0, R19, R9, RZ ;  /* 0x0000000913097210 */ /* 0x002fca0007f1e0ff */
[----:B------:R-:W-:-:S04]  /*0b40*/  IMAD.X R13, RZ, RZ, R23, P0 ;  /* 0x000000ffff0d7224 */ /* 0x000fc800000e0617 */
[----:B------:R-:W-:-:S04]  /*0b50*/  IMAD.WIDE.U32 R4, R13, R14, RZ ;  /* 0x0000000e0d047225 */ /* 0x000fc800078e00ff */
[----:B------:R-:W-:-:S04]  /*0b60*/  IMAD.WIDE.U32 R6, P0, R9, R15, R4 ;  /* 0x0000000f09067225 */ /* 0x000fc80007800004 */
[----:B------:R-:W-:-:S04]  /*0b70*/  IMAD.WIDE.U32 R4, R9, R14, RZ ;  /* 0x0000000e09047225 */ /* 0x000fc800078e00ff */
[----:B------:R-:W-:Y:S01]  /*0b80*/  IMAD.X R9, RZ, RZ, RZ, P0 ;  /* 0x000000ffff097224 */ /* 0x000fe200000e06ff */
[----:B------:R-:W-:Y:S01]  /*0b90*/  IADD3 RZ, P0, R5, R6, RZ ;  /* 0x0000000605ff7210 */ /* 0x000fe20007f1e0ff */
[----:B------:R-:W-:-:S04]  /*0ba0*/  IMAD.MOV.U32 R8, RZ, RZ, R7 ;  /* 0x000000ffff087224 */ /* 0x000fc800078e0007 */
[----:B------:R-:W-:-:S08]  /*0bb0*/  IMAD.WIDE.U32.X R4, R13, R15, R8, P0 ;  /* 0x0000000f0d047225 */ /* 0x000fd000000e0408 */
.L_x_9:
[----:B------:R-:W1:Y:S01]  /*0bc0*/  LDC.64 R20, c[0x0][0x640] ;  /* 0x00019000ff147b82 */ /* 0x000e620000000a00 */
[-C--:B------:R-:W-:Y:S01]  /*0bd0*/  SHF.R.U64 R22, R4, R10.reuse, R5 ;  /* 0x0000000a04167219 */ /* 0x080fe20000001205 */
[----:B------:R-:W-:Y:S01]  /*0be0*/  IMAD.MOV.U32 R4, RZ, RZ, R19 ;  /* 0x000000ffff047224 */ /* 0x000fe200078e0013 */
[----:B------:R-:W-:Y:S01]  /*0bf0*/  SHF.R.U32.HI R3, RZ, R10, R5 ;  /* 0x0000000aff037219 */ /* 0x000fe20000011605 */
[----:B------:R-:W-:Y:S01]  /*0c00*/  IMAD.MOV.U32 R5, RZ, RZ, R23 ;  /* 0x000000ffff057224 */ /* 0x000fe200078e0017 */
[----:B------:R-:W-:Y:S01]  /*0c10*/  IADD3 R7, P0, RZ, -R22, RZ ;  /* 0x80000016ff077210 */ /* 0x000fe20007f1e0ff */
[----:B0-----:R-:W-:Y:S02]  /*0c20*/  IMAD R23, R11, R12, R2 ;  /* 0x0000000c0b177224 */ /* 0x001fe400078e0202 */
[----:B------:R-:W0:Y:S01]  /*0c30*/  LDC R8, c[0x0][0x618] ;  /* 0x00018600ff087b82 */ /* 0x000e220000000800 */
[----:B------:R-:W-:Y:S02]  /*0c40*/  IMAD.MOV.U32 R11, RZ, RZ, 0x1 ;  /* 0x00000001ff0b7424 */ /* 0x000fe400078e00ff */
[----:B------:R-:W-:-:S02]  /*0c50*/  IMAD.X R3, RZ, RZ, ~R3, P0 ;  /* 0x000000ffff037224 */ /* 0x000fc400000e0e03 */
[----:B------:R-:W-:-:S03]  /*0c60*/  IMAD.WIDE.U32 R4, R7, R16, R4 ;  /* 0x0000001007047225 */ /* 0x000fc600078e0004 */
[----:B------:R-:W2:Y:S01]  /*0c70*/  LDC R14, c[0x0][0x608] ;  /* 0x00018200ff0e7b82 */ /* 0x000ea20000000800 */
[----:B------:R-:W-:-:S04]  /*0c80*/  IMAD R6, R3, R16, RZ ;  /* 0x0000001003067224 */ /* 0x000fc800078e02ff */
[----:B------:R-:W-:-:S03]  /*0c90*/  IMAD R3, R7, R17, R6 ;  /* 0x0000001107037224 */ /* 0x000fc600078e0206 */
[----:B------:R-:W3:Y:S01]  /*0ca0*/  LDC R18, c[0x0][0x658] ;  /* 0x00019600ff127b82 */ /* 0x000ee20000000800 */
[----:B------:R-:W-:Y:S01]  /*0cb0*/  IMAD.IADD R3, R5, 0x1, R3 ;  /* 0x0000000105037824 */ /* 0x000fe200078e0203 */
[----:B-1----:R-:W-:Y:S01]  /*0cc0*/  ISETP.NE.U32.AND P0, PT, R20, RZ, PT ;  /* 0x000000ff1400720c */ /* 0x002fe20003f05070 */
[----:B------:R-:W-:-:S03]  /*0cd0*/  IMAD.MOV.U32 R5, RZ, RZ, -0x1 ;  /* 0xffffffffff057424 */ /* 0x000fc600078e00ff */
[----:B------:R-:W-:Y:S02]  /*0ce0*/  ISETP.NE.AND.EX P0, PT, R21, RZ, PT, P0 ;  /* 0x000000ff1500720c */ /* 0x000fe40003f05300 */
[----:B------:R-:W1:Y:S01]  /*0cf0*/  LDC R13, c[0x0][0x600] ;  /* 0x00018000ff0d7b82 */ /* 0x000e620000000800 */
[-CC-:B0-----:R-:W-:Y:S02]  /*0d00*/  SHF.R.U64 R10, R4, R8.reuse, R3.reuse ;  /* 0x00000008040a7219 */ /* 0x181fe40000001203 */
[----:B------:R-:W-:-:S05]  /*0d10*/  SHF.R.U32.HI R3, RZ, R8, R3 ;  /* 0x00000008ff037219 */ /* 0x000fca0000011603 */
[----:B------:R-:W0:Y:S01]  /*0d20*/  LDC R15, c[0x0][0x648] ;  /* 0x00019200ff0f7b82 */ /* 0x000e220000000800 */
[-CC-:B--2---:R-:W-:Y:S02]  /*0d30*/  SHF.R.U64 R19, R10, R14.reuse, R3.reuse ;  /* 0x0000000e0a137219 */ /* 0x184fe40000001203 */
[----:B------:R-:W-:-:S05]  /*0d40*/  SHF.R.U32.HI R3, RZ, R14, R3 ;  /* 0x0000000eff037219 */ /* 0x000fca0000011603 */
[----:B------:R-:W2:Y:S01]  /*0d50*/  LDC R17, c[0x0][0x638] ;  /* 0x00018e00ff117b82 */ /* 0x000ea20000000800 */
[-C--:B---3--:R-:W-:Y:S02]  /*0d60*/  SHF.L.U32 R2, R5, R18.reuse, RZ ;  /* 0x0000001205027219 */ /* 0x088fe400000006ff */
[--C-:B------:R-:W-:Y:S02]  /*0d70*/  SHF.R.U64 R12, R19, R18, R3.reuse ;  /* 0x00000012130c7219 */ /* 0x100fe40000001203 */
[----:B------:R-:W-:Y:S02]  /*0d80*/  LOP3.LUT R8, RZ, R2, RZ, 0x33, !PT ;  /* 0x00000002ff087212 */ /* 0x000fe400078e33ff */
[----:B------:R-:W-:Y:S01]  /*0d90*/  SHF.R.U32.HI R3, RZ, R18, R3 ;  /* 0x00000012ff037219 */ /* 0x000fe20000011603 */
[----:B------:R-:W3:Y:S01]  /*0da0*/  LDC R16, c[0x0][0x610] ;  /* 0x00018400ff107b82 */ /* 0x000ee20000000800 */
[----:B------:R-:W-:Y:S01]  /*0db0*/  IMAD.MOV.U32 R2, RZ, RZ, R12 ;  /* 0x000000ffff027224 */ /* 0x000fe200078e000c */
[----:B------:R-:W-:Y:S06]  /*0dc0*/  @!P0 BRA `(.L_x_10) ;  /* 0x0000000000288947 */ /* 0x000fec0003800000 */
[----:B------:R-:W4:Y:S02]  /*0dd0*/  LDC R7, c[0x0][0x64c] ;  /* 0x00019300ff077b82 */ /* 0x000f240000000800 */
[----:B----4-:R-:W-:-:S05]  /*0de0*/  IADD3 R7, P0, R12, R7, RZ ;  /* 0x000000070c077210 */ /* 0x010fca0007f1e0ff */
        /* <DEDUP_REMOVED lines=8> */
.L_x_10:
[----:B0-----:R-:W-:Y:S01]  /*0e70*/  SHF.R.U64 R4, R2, R15, R3 ;  /* 0x0000000f02047219 */ /* 0x001fe20000001203 */
[----:B-1----:R-:W-:Y:S01]  /*0e80*/  VIADD R5, R13, 0xffffffff ;  /* 0xffffffff0d057836 */ /* 0x002fe20000000000 */
[----:B------:R-:W-:Y:S02]  /*0e90*/  SHF.L.U32 R2, R11, R18, RZ ;  /* 0x000000120b027219 */ /* 0x000fe400000006ff */
[----:B------:R-:W-:Y:S01]  /*0ea0*/  LOP3.LUT R3, R19, R8, RZ, 0xc0, !PT ;  /* 0x0000000813037212 */ /* 0x000fe200078ec0ff */
[----:B------:R-:W-:Y:S01]  /*0eb0*/  IMAD.MOV R6, RZ, RZ, -R4 ;  /* 0x000000ffff067224 */ /* 0x000fe200078e0a04 */
[----:B------:R-:W-:Y:S02]  /*0ec0*/  SEL R0, R0, R23, !P2 ;  /* 0x0000001700007207 */ /* 0x000fe40005000000 */
[----:B------:R-:W-:Y:S01]  /*0ed0*/  LOP3.LUT R5, R10, R5, RZ, 0xc0, !PT ;  /* 0x000000050a057212 */ /* 0x000fe200078ec0ff */
[----:B------:R-:W-:Y:S01]  /*0ee0*/  IMAD R3, R2, R4, R3 ;  /* 0x0000000402037224 */ /* 0x000fe200078e0203 */
[----:B------:R-:W-:Y:S01]  /*0ef0*/  R2UR UR22, R22 ;  /* 0x00000000161672ca */ /* 0x000fe200000e0000 */
[----:B--2---:R-:W-:-:S02]  /*0f00*/  IMAD R2, R6, R17, R12 ;  /* 0x0000001106027224 */ /* 0x004fc400078e020c */
[----:B---3--:R-:W-:Y:S02]  /*0f10*/  IMAD R0, R3, R16, R0 ;  /* 0x0000001003007224 */ /* 0x008fe400078e0200 */
[----:B------:R-:W-:Y:S02]  /*0f20*/  IMAD R3, R2, R13, R5 ;  /* 0x0000000d02037224 */ /* 0x000fe400078e0205 */
[----:B------:R-:W-:-:S03]  /*0f30*/  IMAD.MOV.U32 R4, RZ, RZ, 0x1 ;  /* 0x00000001ff047424 */ /* 0x000fc600078e00ff */
[----:B------:R-:W-:Y:S02]  /*0f40*/  SEL R2, R3, R0, !P2 ;  /* 0x0000000003027207 */ /* 0x000fe40005000000 */
[----:B------:R-:W-:-:S03]  /*0f50*/  SEL R0, R0, R3, !P2 ;  /* 0x0000000300007207 */ /* 0x000fc60005000000 */
[----:B------:R1:W-:Y:S04]  /*0f60*/  STL [R1+0x80], R2 ;  /* 0x0000800201007387 */ /* 0x0003e80000100800 */
[----:B------:R1:W-:Y:S02]  /*0f70*/  STL [R1+0x84], R0 ;  /* 0x0000840001007387 */ /* 0x0003e40000100800 */
.L_x_8:
[----:B------:R-:W-:-:S08]  /*0f80*/  NOP ;  /* 0x0000000000007918 */ /* 0x000fd00000000000 */
[----:B------:R-:W2:Y:S02]  /*0f90*/  USETMAXREG.TRY_ALLOC.CTAPOOL UP0, 0xe8 ;  /* 0x000000e8000079c8 */ /* 0x000ea40008000600 */
[----:B--2---:R-:W-:-:S13]  /*0fa0*/  PLOP3.LUT P0, PT, PT, PT, UP0, 0x80, 0x0 ;  /* 0x000000000000781c */ /* 0x004fda0003f0f008 */
[----:B------:R-:W-:Y:S05]  /*0fb0*/  @!P0 BRA `(.L_x_8) ;  /* 0xfffffffc00f08947 */ /* 0x000fea000383ffff */
[----:B------:R-:W-:Y:S01]  /*0fc0*/  ULDC.64 UR4, c[0x0][0x598] ;  /* 0x0001660000047ab9 */ /* 0x000fe20000000a00 */
[----:B------:R-:W-:Y:S01]  /*0fd0*/  ULDC.64 UR18, c[0x0][0x208] ;  /* 0x0000820000127ab9 */ /* 0x000fe20000000a00 */
[----:B------:R-:W-:-:S04]  /*0fe0*/  ISETP.NE.U32.AND P0, PT, RZ, UR4, PT ;  /* 0x00000004ff007c0c */ /* 0x000fc8000bf05070 */
[----:B------:R-:W-:-:S13]  /*0ff0*/  ISETP.NE.AND.EX P0, PT, RZ, UR5, PT, P0 ;  /* 0x00000005ff007c0c */ /* 0x000fda000bf05300 */
[----:B------:R-:W-:Y:S05]  /*1000*/  @!P0 BRA `(.L_x_11) ;  /* 0x0000000000208947 */ /* 0x000fea0003800000 */
[----:B-1----:R-:W1:Y:S02]  /*1010*/  LDC.64 R2, c[0x0][0x598] ;  /* 0x00016600ff027b82 */ /* 0x002e640000000a00 */
[----:B-1----:R-:W2:Y:S02]  /*1020*/  LDG.E.64 R2, desc[UR18][R2.64] ;  /* 0x0000001202027981 */ /* 0x002ea4000c1e1b00 */
[----:B--2---:R-:W-:-:S04]  /*1030*/  ISETP.NE.U32.AND P0, PT, R2, RZ, PT ;  /* 0x000000ff0200720c */ /* 0x004fc80003f05070 */
[----:B------:R-:W-:-:S13]  /*1040*/  ISETP.NE.AND.EX P0, PT, R3, RZ, PT, P0 ;  /* 0x000000ff0300720c */ /* 0x000fda0003f05300 */
[----:B------:R-:W-:Y:S05]  /*1050*/  @!P0 BRA `(.L_x_11) ;  /* 0x00000000000c8947 */ /* 0x000fea0003800000 */
[----:B------:R-:W2:Y:S02]  /*1060*/  LD.E R2, desc[UR18][R2.64] ;  /* 0x0000001202027980 */ /* 0x000ea4000c101900 */
[----:B--2---:R-:W-:Y:S01]  /*1070*/  R2UR UR20, R2 ;  /* 0x00000000021472ca */ /* 0x004fe200000e0000 */
[----:B------:R-:W-:-:S14]  /*1080*/  BRA `(.L_x_12) ;  /* 0x0000000000247947 */ /* 0x000fdc0003800000 */
.L_x_11:
[----:B------:R-:W-:Y:S02]  /*1090*/  ULDC.64 UR4, c[0x0][0x588] ;  /* 0x0001620000047ab9 */ /* 0x000fe40000000a00 */
[----:B------:R-:W-:-:S04]  /*10a0*/  ISETP.NE.U32.AND P0, PT, RZ, UR4, PT ;  /* 0x00000004ff007c0c */ /* 0x000fc8000bf05070 */
[----:B------:R-:W-:-:S13]  /*10b0*/  ISETP.NE.AND.EX P0, PT, RZ, UR5, PT, P0 ;  /* 0x00000005ff007c0c */ /* 0x000fda000bf05300 */
[----:B------:R-:W-:Y:S05]  /*10c0*/  @!P0 BRA `(.L_x_13) ;  /* 0x0000000000108947 */ /* 0x000fea0003800000 */
[----:B-1----:R-:W1:Y:S02]  /*10d0*/  LDC.64 R2, c[0x0][0x588] ;  /* 0x00016200ff027b82 */ /* 0x002e640000000a00 */
[----:B-1----:R-:W2:Y:S02]  /*10e0*/  LDG.E R2, desc[UR18][R2.64] ;  /* 0x0000001202027981 */ /* 0x002ea4000c1e1900 */
[----:B--2---:R-:W-:Y:S01]  /*10f0*/  R2UR UR20, R2 ;  /* 0x00000000021472ca */ /* 0x004fe200000e0000 */
[----:B------:R-:W-:-:S14]  /*1100*/  BRA `(.L_x_12) ;  /* 0x0000000000047947 */ /* 0x000fdc0003800000 */
.L_x_13:
[----:B------:R-:W-:-:S05]  /*1110*/  ULDC UR20, c[0x0][0x580] ;  /* 0x0001600000147ab9 */ /* 0x000fca0000000800 */
.L_x_12:
[----:B------:R-:W-:Y:S02]  /*1120*/  ULDC.64 UR4, c[0x0][0x5a0] ;  /* 0x0001680000047ab9 */ /* 0x000fe40000000a00 */
        /* <DEDUP_REMOVED lines=11> */
.L_x_14:
        /* <DEDUP_REMOVED lines=8> */
.L_x_16:
[----:B------:R-:W-:-:S05]  /*1260*/  ULDC UR21, c[0x0][0x584] ;  /* 0x0001610000157ab9 */ /* 0x000fca0000000800 */
.L_x_15:
[----:B------:R-:W-:-:S13]  /*1270*/  LOP3.LUT P0, RZ, R4, 0xff, RZ, 0xc0, !PT ;  /* 0x000000ff04ff7812 */ /* 0x000fda000780c0ff */
[----:B------:R-:W-:Y:S05]  /*1280*/  @!P0 EXIT ;  /* 0x000000000000894d */ /* 0x000fea0003800000 */
[----:B------:R-:W-:Y:S01]  /*1290*/  ULDC UR4, c[0x0][0x28c] ;  /* 0x0000a30000047ab9 */ /* 0x000fe20000000800 */
[----:B------:R-:W-:Y:S02]  /*12a0*/  ULOP3.LUT UR23, UR13, 0x1, URZ, 0xfc, !UPT ;  /* 0x000000010d177892 */ /* 0x000fe4000f8efc3f */
[----:B------:R-:W-:-:S04]  /*12b0*/  UIADD3 UR4, UR4, 0x7f, URZ ;  /* 0x0000007f04047890 */ /* 0x000fc8000fffe03f */
[----:B------:R-:W-:-:S04]  /*12c0*/  USHF.R.S32.HI UR5, URZ, 0x1f, UR4 ;  /* 0x0000001f3f057899 */ /* 0x000fc80008011404 */
[----:B------:R-:W-:-:S03]  /*12d0*/  ULEA.HI UR5, UR5, UR4, URZ, 0x7 ;  /* 0x0000000405057291 */ /* 0x000fc6000f8f383f */
[----:B------:R-:W-:Y:S01]  /*12e0*/  UMOV UR4, URZ ;  /* 0x0000003f00047c82 */ /* 0x000fe20008000000 */
[----:B------:R-:W-:-:S03]  /*12f0*/  USHF.R.S32.HI UR12, URZ, 0x7, UR5 ;  /* 0x000000073f0c7899 */ /* 0x000fc60008011405 */
[----:B------:R-:W-:-:S09]  /*1300*/  UMOV UR5, URZ ;  /* 0x0000003f00057c82 */ /* 0x000fd20008000000 */
.L_x_297:
[----:B-1----:R-:W1:Y:S01]  /*1310*/  S2R R0, SR_TID.X ;  /* 0x0000000000007919 */ /* 0x002e620000002100 */
[----:B--2---:R-:W2:Y:S01]  /*1320*/  S2UR UR11, SR_CgaCtaId ;  /* 0x00000000000b79c3 */ /* 0x004ea20000008800 */
[----:B------:R-:W-:Y:S01]  /*1330*/  UMOV UR14, 0x400 ;  /* 0x00000400000e7882 */ /* 0x000fe20000000000 */
[----:B------:R-:W-:Y:S01]  /*1340*/  UMOV UR6, URZ ;  /* 0x0000003f00067c82 */ /* 0x000fe20008000000 */
[----:B------:R-:W-:Y:S01]  /*1350*/  STL [R1+0x6c], RZ ;  /* 0x00006cff01007387 */ /* 0x000fe20000100800 */
[----:B------:R-:W-:Y:S01]  /*1360*/  UMOV UR7, URZ ;  /* 0x0000003f00077c82 */ /* 0x000fe20008000000 */
[----:B------:R-:W-:Y:S01]  /*1370*/  UMOV UR8, URZ ;  /* 0x0000003f00087c82 */ /* 0x000fe20008000000 */
[----:B------:R-:W-:Y:S01]  /*1380*/  UMOV UR16, UR5 ;  /* 0x0000000500107c82 */ /* 0x000fe20008000000 */
[----:B------:R-:W-:Y:S01]  /*1390*/  STL [R1+0x68], RZ ;  /* 0x000068ff01007387 */ /* 0x000fe20000100800 */
[----:B---3--:R-:W3:Y:S01]  /*13a0*/  LDC R2, c[0x0][0x28c] ;  /* 0x0000a300ff027b82 */ /* 0x008ee20000000800 */
[----:B------:R-:W-:Y:S01]  /*13b0*/  UMOV UR17, UR4 ;  /* 0x0000000400117c82 */ /* 0x000fe20008000000 */
[----:B------:R-:W-:Y:S01]  /*13c0*/  CS2R R4, SRZ ;  /* 0x0000000000047805 */ /* 0x000fe2000001ff00 */
[----:B------:R-:W-:Y:S01]  /*13d0*/  STL [R1+0x64], RZ ;  /* 0x000064ff01007387 */ /* 0x000fe20000100800 */
[----:B------:R-:W-:-:S02]  /*13e0*/  CS2R R6, SRZ ;  /* 0x0000000000067805 */ /* 0x000fc4000001ff00 */
[----:B------:R-:W-:Y:S02]  /*13f0*/  CS2R R8, SRZ ;  /* 0x0000000000087805 */ /* 0x000fe4000001ff00 */
[----:B------:R-:W-:Y:S01]  /*1400*/  CS2R R10, SRZ ;  /* 0x00000000000a7805 */ /* 0x000fe2000001ff00 */
[----:B------:R-:W-:Y:S01]  /*1410*/  STL [R1+0x60], RZ ;  /* 0x000060ff01007387 */ /* 0x000fe20000100800 */
[----:B------:R-:W-:Y:S02]  /*1420*/  CS2R R12, SRZ ;  /* 0x00000000000c7805 */ /* 0x000fe4000001ff00 */
[----:B------:R-:W-:Y:S02]  /*1430*/  CS2R R14, SRZ ;  /* 0x00000000000e7805 */ /* 0x000fe4000001ff00 */
[----:B------:R-:W-:Y:S01]  /*1440*/  CS2R R16, SRZ ;  /* 0x0000000000107805 */ /* 0x000fe2000001ff00 */
[----:B------:R-:W-:Y:S01]  /*1450*/  STL [R1+0x5c], RZ ;  /* 0x00005cff01007387 */ /* 0x000fe20000100800 */
[----:B0-----:R-:W-:-:S02]  /*1460*/  CS2R R18, SRZ ;  /* 0x0000000000127805 */ /* 0x001fc4000001ff00 */
[----:B------:R-:W-:Y:S02]  /*1470*/  CS2R R20, SRZ ;  /* 0x0000000000147805 */ /* 0x000fe4000001ff00 */
[----:B------:R-:W-:Y:S01]  /*1480*/  CS2R R22, SRZ ;  /* 0x0000000000167805 */ /* 0x000fe2000001ff00 */
[----:B------:R-:W-:Y:S01]  /*1490*/  STL [R1+0x58], RZ ;  /* 0x000058ff01007387 */ /* 0x000fe20000100800 */
[----:B--2---:R-:W-:Y:S01]  /*14a0*/  ULEA UR14, UR11, UR14, 0x18 ;  /* 0x0000000e0b0e7291 */ /* 0x004fe2000f8ec03f */
[----:B------:R-:W-:Y:S02]  /*14b0*/  CS2R R152, SRZ ;  /* 0x0000000000987805 */ /* 0x000fe4000001ff00 */
[----:B------:R-:W-:Y:S01]  /*14c0*/  CS2R R154, SRZ ;  /* 0x00000000009a7805 */ /* 0x000fe2000001ff00 */
[----:B------:R-:W-:Y:S01]  /*14d0*/  STL [R1+0x54], RZ ;  /* 0x000054ff01007387 */ /* 0x000fe20000100800 */
[----:B------:R-:W-:Y:S02]  /*14e0*/  CS2R R156, SRZ ;  /* 0x00000000009c7805 */ /* 0x000fe4000001ff00 */
[----:B------:R-:W-:-:S02]  /*14f0*/  CS2R R158, SRZ ;  /* 0x00000000009e7805 */ /* 0x000fc4000001ff00 */
[----:B------:R-:W-:Y:S02]  /*1500*/  CS2R R160, SRZ ;  /* 0x0000000000a07805 */ /* 0x000fe4000001ff00 */
[----:B-1----:R-:W-:Y:S01]  /*1510*/  LOP3.LUT R0, R0, 0x80, RZ, 0xc0, !PT ;  /* 0x0000008000007812 */ /* 0x002fe200078ec0ff */
[----:B------:R-:W-:Y:S01]  /*1520*/  STL [R1+0x50], RZ ;  /* 0x000050ff01007387 */ /* 0x000fe20000100800 */
[----:B---3--:R-:W-:Y:S02]  /*1530*/  ISETP.GE.AND P0, PT, R2, 0x1, PT ;  /* 0x000000010200780c */ /* 0x008fe40003f06270 */
[----:B------:R-:W-:Y:S02]  /*1540*/  CS2R R2, SRZ ;  /* 0x0000000000027805 */ /* 0x000fe4000001ff00 */
[----:B------:R-:W-:Y:S01]  /*1550*/  SHF.R.U32.HI R0, RZ, 0x7, R0 ;  /* 0x00000007ff007819 */ /* 0x000fe20000011600 */
        /* <DEDUP_REMOVED lines=8> */
[----:B------:R-:W0:Y:S01]  /*15e0*/  SHFL.IDX PT, R0, R0, RZ, 0x1f ;  /* 0x00001fff00007589 */ /* 0x000e2200000e0000 */
[----:B------:R-:W-:-:S02]  /*15f0*/  CS2R R174, SRZ ;  /* 0x0000000000ae7805 */ /* 0x000fc4000001ff00 */
[----:B------:R-:W-:Y:S02]  /*1600*/  CS2R R176, SRZ ;  /* 0x0000000000b07805 */ /* 0x000fe4000001ff00 */
[----:B------:R-:W-:Y:S01]  /*1610*/  CS2R R178, SRZ ;  /* 0x0000000000b27805 */ /* 0x000fe2000001ff00 */
[----:B------:R1:W-:Y:S01]  /*1620*/  STL [R1+0x44], RZ ;  /* 0x000044ff01007387 */ /* 0x0003e20000100800 */
[----:B------:R-:W-:Y:S02]  /*1630*/  CS2R R180, SRZ ;  /* 0x0000000000b47805 */ /* 0x000fe4000001ff00 */
[----:B------:R-:W-:Y:S02]  /*1640*/  CS2R R182, SRZ ;  /* 0x0000000000b67805 */ /* 0x000fe4000001ff00 */
[----:B------:R-:W-:Y:S01]  /*1650*/  CS2R R184, SRZ ;  /* 0x0000000000b87805 */ /* 0x000fe2000001ff00 */
[----:B------:R1:W-:Y:S01]  /*1660*/  STL [R1+0x40], RZ ;  /* 0x000040ff01007387 */ /* 0x0003e20000100800 */
        /* <DEDUP_REMOVED lines=14> */
[----:B------:R-:W-:Y:S02]  /*1750*/  CS2R R208, SRZ ;  /* 0x0000000000d07805 */ /* 0x000fe4000001ff00 */
[----:B0-----:R-:W-:Y:S01]  /*1760*/  R2UR UR9, R0 ;  /* 0x00000000000972ca */ /* 0x001fe200000e0000 */
[----:B------:R1:W-:Y:S01]  /*1770*/  STL [R1+0x30], RZ ;  /* 0x000030ff01007387 */ /* 0x0003e20000100800 */
[----:B------:R-:W-:Y:S01]  /*1780*/  IMAD.MOV.U32 R0, RZ, RZ, RZ ;  /* 0x000000ffff007224 */ /* 0x000fe200078e00ff */
[----:B------:R-:W-:-:S02]  /*1790*/  CS2R R210, SRZ ;  /* 0x0000000000d27805 */ /* 0x000fc4000001ff00 */
[----:B------:R-:W-:Y:S01]  /*17a0*/  CS2R R212, SRZ ;  /* 0x0000000000d47805 */ /* 0x000fe2000001ff00 */
[----:B------:R1:W-:Y:S01]  /*17b0*/  STL [R1+0x2c], RZ ;  /* 0x00002cff01007387 */ /* 0x0003e20000100800 */
[----:B------:R-:W-:Y:S02]  /*17c0*/  CS2R R214, SRZ ;  /* 0x0000000000d67805 */ /* 0x000fe4000001ff00 */
[----:B------:R-:W-:Y:S02]  /*17d0*/  CS2R R216, SRZ ;  /* 0x0000000000d87805 */ /* 0x000fe4000001ff00 */
[----:B------:R-:W-:Y:S01]  /*17e0*/  CS2R R218, SRZ ;  /* 0x0000000000da7805 */ /* 0x000fe2000001ff00 */
[----:B------:R1:W-:Y:S01]  /*17f0*/  STL [R1+0x28], RZ ;  /* 0x000028ff01007387 */ /* 0x0003e20000100800 */
[----:B------:R-:W-:Y:S02]  /*1800*/  CS2R R220, SRZ ;  /* 0x0000000000dc7805 */ /* 0x000fe4000001ff00 */
[----:B------:R-:W-:-:S02]  /*1810*/  CS2R R222, SRZ ;  /* 0x0000000000de7805 */ /* 0x000fc4000001ff00 */
[----:B------:R-:W-:Y:S01]  /*1820*/  CS2R R224, SRZ ;  /* 0x0000000000e07805 */ /* 0x000fe2000001ff00 */
[----:B------:R1:W-:Y:S01]  /*1830*/  STL [R1+0x24], RZ ;  /* 0x000024ff01007387 */ /* 0x0003e20000100800 */
[----:B------:R-:W-:Y:S01]  /*1840*/  ULEA.HI UR10, UR9, UR9, URZ, 0x1 ;  /* 0x00000009090a7291 */ /* 0x000fe2000f8f083f */
[----:B------:R-:W-:Y:S01]  /*1850*/  CS2R R226, SRZ ;  /* 0x0000000000e27805 */ /* 0x000fe2000001ff00 */
[----:B------:R-:W-:Y:S01]  /*1860*/  IMAD.MOV.U32 R228, RZ, RZ, RZ ;  /* 0x000000ffffe47224 */ /* 0x000fe200078e00ff */
[----:B------:R1:W-:Y:S01]  /*1870*/  STL [R1+0x20], RZ ;  /* 0x000020ff01007387 */ /* 0x0003e20000100800 */
[----:B------:R-:W-:Y:S01]  /*1880*/  ULOP3.LUT UR10, UR10, 0x7fffe, URZ, 0xc0, !UPT ;  /* 0x0007fffe0a0a7892 */ /* 0x000fe2000f8ec03f */
[----:B------:R-:W-:Y:S02]  /*1890*/  CS2R R24, SRZ ;  /* 0x0000000000187805 */ /* 0x000fe4000001ff00 */
[----:B------:R-:W-:Y:S01]  /*18a0*/  CS2R R26, SRZ ;  /* 0x00000000001a7805 */ /* 0x000fe2000001ff00 */
[----:B------:R1:W-:Y:S01]  /*18b0*/  STL [R1+0x1c], RZ ;  /* 0x00001cff01007387 */ /* 0x0003e20000100800 */
[----:B------:R-:W-:Y:S01]  /*18c0*/  UIADD3 UR10, UR9, -UR10, URZ ;  /* 0x8000000a090a7290 */ /* 0x000fe2000fffe03f */
[----:B------:R-:W-:-:S02]  /*18d0*/  CS2R R28, SRZ ;  /* 0x00000000001c7805 */ /* 0x000fc4000001ff00 */
[----:B----4-:R-:W-:Y:S01]  /*18e0*/  CS2R R30, SRZ ;  /* 0x00000000001e7805 */ /* 0x010fe2000001ff00 */
[----:B------:R1:W-:Y:S01]  /*18f0*/  STL [R1+0x18], RZ ;  /* 0x000018ff01007387 */ /* 0x0003e20000100800 */
[----:B------:R-:W-:Y:S01]  /*1900*/  ULEA UR10, UR10, UR14, 0xd ;  /* 0x0000000e0a0a7291 */ /* 0x000fe2000f8e683f */
[----:B------:R-:W-:Y:S02]  /*1910*/  CS2R R32, SRZ ;  /* 0x0000000000207805 */ /* 0x000fe4000001ff00 */
[----:B------:R-:W-:Y:S01]  /*1920*/  CS2R R34, SRZ ;  /* 0x0000000000227805 */ /* 0x000fe2000001ff00 */
[----:B------:R1:W-:Y:S01]  /*1930*/  STL [R1+0x14], RZ ;  /* 0x000014ff01007387 */ /* 0x0003e20000100800 */
[----:B------:R-:W-:Y:S01]  /*1940*/  UIADD3 UR10, UR10, 0x100, URZ ;  /* 0x000001000a0a7890 */ /* 0x000fe2000fffe03f */
[----:B------:R-:W-:Y:S02]  /*1950*/  CS2R R36, SRZ ;  /* 0x0000000000247805 */ /* 0x000fe4000001ff00 */
[----:B------:R-:W-:Y:S01]  /*1960*/  CS2R R38, SRZ ;  /* 0x0000000000267805 */ /* 0x000fe2000001ff00 */
[----:B------:R1:W-:Y:S01]  /*1970*/  STL [R1+0x10], RZ ;  /* 0x000010ff01007387 */ /* 0x0003e20000100800 */
[----:B------:R-:W-:Y:S01]  /*1980*/  USHF.R.U32.HI UR10, URZ, 0x4, UR10 ;  /* 0x000000043f0a7899 */ /* 0x000fe2000801160a */
[----:B------:R-:W-:-:S02]  /*1990*/  CS2R R40, SRZ ;  /* 0x0000000000287805 */ /* 0x000fc4000001ff00 */
[----:B------:R-:W-:Y:S01]  /*19a0*/  CS2R R42, SRZ ;  /* 0x00000000002a7805 */ /* 0x000fe2000001ff00 */
[----:B------:R1:W-:Y:S01]  /*19b0*/  STL [R1+0xc], RZ ;  /* 0x00000cff01007387 */ /* 0x0003e20000100800 */
[----:B------:R-:W-:Y:S01]  /*19c0*/  ULOP3.LUT UR15, UR10, 0x3fff, URZ, 0xc0, !UPT ;  /* 0x00003fff0a0f7892 */ /* 0x000fe2000f8ec03f */
        /* <DEDUP_REMOVED lines=10> */
[----:B------:R1:W-:Y:S01]  /*1a70*/  STL [R1], RZ ;  /* 0x000000ff01007387 */ /* 0x0003e20000100800 */
[----:B------:R-:W-:Y:S02]  /*1a80*/  CS2R R60, SRZ ;  /* 0x00000000003c7805 */ /* 0x000fe4000001ff00 */
[----:B------:R-:W-:Y:S02]  /*1a90*/  CS2R R62, SRZ ;  /* 0x00000000003e7805 */ /* 0x000fe4000001ff00 */
[----:B------:R-:W-:Y:S02]  /*1aa0*/  CS2R R64, SRZ ;  /* 0x0000000000407805 */ /* 0x000fe4000001ff00 */
[----:B------:R-:W-:-:S02]  /*1ab0*/  CS2R R66, SRZ ;  /* 0x0000000000427805 */ /* 0x000fc4000001ff00 */
[----:B------:R-:W-:Y:S02]  /*1ac0*/  CS2R R68, SRZ ;  /* 0x0000000000447805 */ /* 0x000fe4000001ff00 */
[----:B------:R-:W-:Y:S02]  /*1ad0*/  CS2R R70, SRZ ;  /* 0x0000000000467805 */ /* 0x000fe4000001ff00 */
        /* <DEDUP_REMOVED lines=39> */
[----:B------:R-:W-:Y:S01]  /*1d50*/  CS2R R150, SRZ ;  /* 0x0000000000967805 */ /* 0x000fe2000001ff00 */
[----:B-1----:R-:W-:Y:S06]  /*1d60*/  @!P0 BRA `(.L_x_17) ;  /* 0x0000001000948947 */ /* 0x002fec0003800000 */
[----:B------:R-:W-:-:S06]  /*1d70*/  UISETP.NE.AND UP0, UPT, UR23, 0x3, UPT ;  /* 0x000000031700788c */ /* 0x000fcc000bf05270 */
[----:B------:R-:W-:-:S13]  /*1d80*/  PLOP3.LUT P1, PT, PT, PT, UP0, 0x80, 0x0 ;  /* 0x000000000000781c */ /* 0x000fda0003f2f008 */
[----:B------:R-:W-:Y:S05]  /*1d90*/  @!P1 BRA `(.L_x_18) ;  /* 0x0000000000049947 */ /* 0x000fea0003800000 */
[----:B------:R-:W-:Y:S01]  /*1da0*/  BPT.TRAP 0x1 ;  /* 0x000000040000795c */ /* 0x000fe20000300000 */
.L_x_18:
[----:B------:R-:W-:Y:S01]  /*1db0*/  ULEA UR6, UR5, UR14, 0x3 ;  /* 0x0000000e05067291 */ /* 0x000fe2000f8e183f */
[----:B------:R-:W-:-:S05]  /*1dc0*/  IMAD.U32 R0, RZ, RZ, UR4 ;  /* 0x00000004ff007e24 */ /* 0x000fca000f8e00ff */
[----:B------:R-:W-:-:S04]  /*1dd0*/  SHF.L.U32 R0, R0, 0x1f, RZ ;  /* 0x0000001f00007819 */ /* 0x000fc800000006ff */
[----:B------:R0:W1:Y:S01]  /*1de0*/  SYNCS.PHASECHK.TRANS64.TRYWAIT P0, [UR6], R0 ;  /* 0x00000000ff0075a7 */ /* 0x0000620008000146 */
[----:B------:R-:W-:Y:S05]  /*1df0*/  @!P1 BRA `(.L_x_19) ;  /* 0x0000000000049947 */ /* 0x000fea0003800000 */
[----:B------:R-:W-:Y:S01]  /*1e00*/  BPT.TRAP 0x1 ;  /* 0x000000040000795c */ /* 0x000fe20000300000 */
.L_x_19:
[----:B-1----:R-:W-:Y:S05]  /*1e10*/  @P0 BRA `(.L_x_20) ;  /* 0x0000000000080947 */ /* 0x002fea0003800000 */
[----:B------:R-:W1:Y:S02]  /*1e20*/  SYNCS.PHASECHK.TRANS64.TRYWAIT P0, [UR6], R0 ;  /* 0x00000000ff0075a7 */ /* 0x000e640008000146 */
[----:B-1----:R-:W-:Y:S05]  /*1e30*/  @!P0 BRA `(.L_x_21) ;  /* 0x000000e400c08947 */ /* 0x002fea0003800000 */
.L_x_20:
[----:B------:R-:W-:Y:S01]  /*1e40*/  UIADD3 UR6, UR14, 0x10100, URZ ;  /* 0x000101000e067890 */ /* 0x000fe2000fffe03f */
[----:B------:R-:W-:Y:S01]  /*1e50*/  WARPGROUP.ARRIVE ;  /* 0x00000000000079c5 */ /* 0x000fe20000000000 */
[----:B------:R-:W-:Y:S01]  /*1e60*/  ULOP3.LUT UR8, UR15, 0x10000, URZ, 0xfc, !UPT ;  /* 0x000100000f087892 */ /* 0x000fe2000f8efc3f */
[----:B------:R2:W-:Y:S01]  /*1e70*/  STL [R1+0x6c], RZ ;  /* 0x00006cff01007387 */ /* 0x0005e20000100800 */
[----:B------:R-:W-:Y:S01]  /*1e80*/  USHF.R.U32.HI UR6, URZ, 0x4, UR6 ;  /* 0x000000043f067899 */ /* 0x000fe20008011606 */
[----:B01----:R-:W-:Y:S01]  /*1e90*/  IMAD.MOV.U32 R0, RZ, RZ, RZ ;  /* 0x000000ffff007224 */ /* 0x003fe200078e00ff */
[----:B------:R-:W-:Y:S01]  /*1ea0*/  UMOV UR9, 0x40000040 ;  /* 0x4000004000097882 */ /* 0x000fe20000000000 */
[----:B------:R-:W-:Y:S01]  /*1eb0*/  UMOV UR11, 0x40000040 ;  /* 0x40000040000b7882 */ /* 0x000fe20000000000 */
[----:B------:R-:W-:Y:S01]  /*1ec0*/  ULOP3.LUT UR6, UR6, 0x3fff, URZ, 0xc0, !UPT ;  /* 0x00003fff06067892 */ /* 0x000fe2000f8ec03f */
[----:B------:R2:W-:Y:S01]  /*1ed0*/  STL [R1+0x68], RZ ;  /* 0x000068ff01007387 */ /* 0x0005e20000100800 */
[----:B------:R-:W-:-:S02]  /*1ee0*/  CS2R R2, SRZ ;  /* 0x0000000000027805 */ /* 0x000fc4000001ff00 */
[----:B------:R-:W-:Y:S01]  /*1ef0*/  CS2R R4, SRZ ;  /* 0x0000000000047805 */ /* 0x000fe2000001ff00 */
[----:B------:R-:W-:Y:S01]  /*1f00*/  ULOP3.LUT UR7, UR6, 0x10000, URZ, 0xfc, !UPT ;  /* 0x0001000006077892 */ /* 0x000fe2000f8efc3f */
[----:B------:R2:W-:Y:S01]  /*1f10*/  STL [R1+0x64], RZ ;  /* 0x000064ff01007387 */ /* 0x0005e20000100800 */
[----:B------:R-:W-:Y:S01]  /*1f20*/  ULEA UR6, UR5, UR8, 0xa ;  /* 0x0000000805067291 */ /* 0x000fe2000f8e503f */
[----:B------:R-:W-:Y:S01]  /*1f30*/  CS2R R6, SRZ ;  /* 0x0000000000067805 */ /* 0x000fe2000001ff00 */
[----:B------:R-:W-:Y:S01]  /*1f40*/  ULEA UR7, UR5, UR7, 0xb ;  /* 0x0000000705077291 */ /* 0x000fe2000f8e583f */
[----:B------:R2:W-:Y:S01]  /*1f50*/  STL [R1+0x60], RZ ;  /* 0x000060ff01007387 */ /* 0x0005e20000100800 */
[----:B------:R-:W-:Y:S02]  /*1f60*/  CS2R R8, SRZ ;  /* 0x0000000000087805 */ /* 0x000fe4000001ff00 */
[----:B------:R-:W-:Y:S02]  /*1f70*/  CS2R R10, SRZ ;  /* 0x00000000000a7805 */ /* 0x000fe4000001ff00 */
[----:B------:R-:W-:Y:S01]  /*1f80*/  CS2R R12, SRZ ;  /* 0x00000000000c7805 */ /* 0x000fe2000001ff00 */
[----:B------:R-:W-:Y:S01]  /*1f90*/  UMOV UR8, UR6 ;  /* 0x0000000600087c82 */ /* 0x000fe20008000000 */
[----:B------:R2:W-:Y:S01]  /*1fa0*/  STL [R1+0x5c], RZ ;  /* 0x00005cff01007387 */ /* 0x0005e20000100800 */
[----:B------:R-:W-:Y:S01]  /*1fb0*/  UMOV UR10, UR7 ;  /* 0x00000007000a7c82 */ /* 0x000fe20008000000 */
[----:B------:R-:W-:Y:S01]  /*1fc0*/  CS2R R14, SRZ ;  /* 0x00000000000e7805 */ /* 0x000fe2000001ff00 */
[----:B------:R-:W-:Y:S01]  /*1fd0*/  QGMMA.64x256x32.F32.E5M2.E5M2 R24, gdesc[UR8], RZ, !UPT ;  /* 0x03e00000081879f3 */ /* 0x000fe2000c7038ff */
[----:B------:R-:W-:Y:S01]  /*1fe0*/  UIADD3 UR8, UR6, 0x2, URZ ;  /* 0x0000000206087890 */ /* 0x000fe2000fffe03f */
[----:B------:R2:W-:Y:S01]  /*1ff0*/  STL [R1+0x58], RZ ;  /* 0x000058ff01007387 */ /* 0x0005e20000100800 */
[----:B------:R-:W-:Y:S01]  /*2000*/  UIADD3 UR10, UR7, 0x2, URZ ;  /* 0x00000002070a7890 */ /* 0x000fe2000fffe03f */
[----:B------:R-:W-:Y:S01]  /*2010*/  CS2R R16, SRZ ;  /* 0x0000000000107805 */ /* 0x000fe2000001ff00 */
[----:B------:R-:W-:Y:S01]  /*2020*/  UMOV UR9, 0x40000040 ;  /* 0x4000004000097882 */ /* 0x000fe20000000000 */
[----:B------:R-:W-:Y:S01]  /*2030*/  UMOV UR11, 0x40000040 ;  /* 0x40000040000b7882 */ /* 0x000fe20000000000 */
        /* <DEDUP_REMOVED lines=54> */
[----:B------:R-:W-:Y:S01]  /*23a0*/  CS2R R226, SRZ ;  /* 0x0000000000e27805 */ /* 0x000fe2000001ff00 */
[----:B------:R-:W-:Y:S01]  /*23b0*/  IMAD.MOV.U32 R228, RZ, RZ, RZ ;  /* 0x000000ffffe47224 */ /* 0x000fe200078e00ff */
[----:B------:R2:W-:Y:S04]  /*23c0*/  STL [R1+0x1c], RZ ;  /* 0x00001cff01007387 */ /* 0x0005e80000100800 */
[----:B------:R2:W-:Y:S04]  /*23d0*/  STL [R1+0x18], RZ ;  /* 0x000018ff01007387 */ /* 0x0005e80000100800 */
[----:B------:R2:W-:Y:S04]  /*23e0*/  STL [R1+0x14], RZ ;  /* 0x000014ff01007387 */ /* 0x0005e80000100800 */
[----:B------:R2:W-:Y:S04]  /*23f0*/  STL [R1+0x10], RZ ;  /* 0x000010ff01007387 */ /* 0x0005e80000100800 */
[----:B------:R2:W-:Y:S04]  /*2400*/  STL [R1+0xc], RZ ;  /* 0x00000cff01007387 */ /* 0x0005e80000100800 */
[----:B------:R2:W-:Y:S04]  /*2410*/  STL [R1+0x8], RZ ;  /* 0x000008ff01007387 */ /* 0x0005e80000100800 */
[----:B------:R2:W-:Y:S04]  /*2420*/  STL [R1+0x4], RZ ;  /* 0x000004ff01007387 */ /* 0x0005e80000100800 */
[----:B------:R2:W-:Y:S01]  /*2430*/  STL [R1], RZ ;  /* 0x000000ff01007387 */ /* 0x0005e20000100800 */
[----:B------:R-:W-:Y:S01]  /*2440*/  QGMMA.64x256x32.F32.E5M2.E5M2 R24, gdesc[UR8], R24 ;  /* 0x03e00000081879f3 */ /* 0x000fe20008703818 */
[----:B------:R-:W-:-:S02]  /*2450*/  UIADD3 UR8, UR6, 0x4, URZ ;  /* 0x0000000406087890 */ /* 0x000fc4000fffe03f */
[----:B------:R-:W-:Y:S01]  /*2460*/  UIADD3 UR10, UR7, 0x4, URZ ;  /* 0x00000004070a7890 */ /* 0x000fe2000fffe03f */
[----:B------:R-:W-:Y:S01]  /*2470*/  UMOV UR9, 0x40000040 ;  /* 0x4000004000097882 */ /* 0x000fe20000000000 */
[----:B------:R-:W-:-:S15]  /*2480*/  UMOV UR11, 0x40000040 ;  /* 0x40000040000b7882 */ /* 0x000fde0000000000 */
[----:B------:R-:W-:-:S08]  /*2490*/  NOP ;  /* 0x0000000000007918 */ /* 0x000fd00000000000 */
[----:B------:R-:W-:Y:S01]  /*24a0*/  QGMMA.64x256x32.F32.E5M2.E5M2 R24, gdesc[UR8], R24 ;  /* 0x03e00000081879f3 */ /* 0x000fe20008703818 */
[----:B------:R-:W-:Y:S02]  /*24b0*/  UIADD3 UR10, UR7, 0x6, URZ ;  /* 0x00000006070a7890 */ /* 0x000fe4000fffe03f */
[----:B------:R-:W-:Y:S01]  /*24c0*/  UIADD3 UR8, UR6, 0x6, URZ ;  /* 0x0000000606087890 */ /* 0x000fe2000fffe03f */
[----:B------:R-:W-:Y:S01]  /*24d0*/  ULDC UR7, c[0x0][0x50c] ;  /* 0x0001430000077ab9 */ /* 0x000fe20000000800 */
[----:B------:R-:W-:Y:S01]  /*24e0*/  UMOV UR9, 0x40000040 ;  /* 0x4000004000097882 */ /* 0x000fe20000000000 */
[----:B------:R-:W-:Y:S01]  /*24f0*/  UISETP.NE.AND UP0, UPT, UR7, 0x4, UPT ;  /* 0x000000040700788c */ /* 0x000fe2000bf05270 */
[----:B------:R-:W-:Y:S01]  /*2500*/  UMOV UR11, 0x40000040 ;  /* 0x40000040000b7882 */ /* 0x000fe20000000000 */
[----:B------:R-:W-:Y:S02]  /*2510*/  UMOV UR6, 0x4 ;  /* 0x0000000400067882 */ /* 0x000fe40000000000 */
[----:B------:R-:W-:-:S06]  /*2520*/  USEL UR7, URZ, 0x1, UP0 ;  /* 0x000000013f077887 */ /* 0x000fcc0008000000 */
[----:B------:R-:W-:-:S12]  /*2530*/  ISETP.NE.AND P0, PT, RZ, UR7, PT ;  /* 0x00000007ff007c0c */ /* 0x000fd8000bf05270 */
[----:B------:R-:W-:Y:S01]  /*2540*/  QGMMA.64x256x32.F32.E5M2.E5M2 R24, gdesc[UR8], R24, gsb0 ;  /* 0x03e00000081879f3 */ /* 0x000fe20008003818 */
[----:B--2---:R-:W-:Y:S05]  /*2550*/  @!P0 BRA `(.L_x_22) ;  /* 0x0000000800808947 */ /* 0x004fea0003800000 */
[----:B------:R-:W-:Y:S02]  /*2560*/  WARPGROUP.DEPBAR.LE gsb0, 0x0 ;  /* 0x00008000000079c5 */ /* 0x000fe40000010000 */
[----:B------:R-:W-:-:S01]  /*2570*/  FADD R227, RZ, R25 ;  /* 0x00000019ffe37221 */ /* 0x000fc20000000000 */
[----:B------:R-:W-:Y:S01]  /*2580*/  FADD R228, RZ, R24 ;  /* 0x00000018ffe47221 */ /* 0x000fe20000000000 */
[----:B------:R-:W-:-:S01]  /*2590*/  FADD R226, RZ, R26 ;  /* 0x0000001affe27221 */ /* 0x000fc20000000000 */
[----:B------:R-:W-:Y:S01]  /*25a0*/  FADD R225, RZ, R27 ;  /* 0x0000001bffe17221 */ /* 0x000fe20000000000 */
[----:B------:R-:W-:-:S01]  /*25b0*/  FADD R224, RZ, R28 ;  /* 0x0000001cffe07221 */ /* 0x000fc20000000000 */
[----:B------:R0:W-:Y:S01]  /*25c0*/  STL [R1+0x88], R227 ;  /* 0x000088e301007387 */ /* 0x0001e20000100800 */
[----:B------:R-:W-:-:S01]  /*25d0*/  FADD R223, RZ, R29 ;  /* 0x0000001dffdf7221 */ /* 0x000fc20000000000 */
[----:B------:R-:W-:Y:S01]  /*25e0*/  FADD R222, RZ, R30 ;  /* 0x0000001effde7221 */ /* 0x000fe20000000000 */
[----:B------:R-:W-:-:S01]  /*25f0*/  FADD R221, RZ, R31 ;  /* 0x0000001fffdd7221 */ /* 0x000fc20000000000 */
[----:B------:R-:W-:Y:S01]  /*2600*/  FADD R220, RZ, R32 ;  /* 0x00000020ffdc7221 */ /* 0x000fe20000000000 */
[----:B------:R-:W-:-:S01]  /*2610*/  FADD R219, RZ, R33 ;  /* 0x00000021ffdb7221 */ /* 0x000fc20000000000 */
[----:B------:R-:W-:Y:S01]  /*2620*/  FADD R218, RZ, R34 ;  /* 0x00000022ffda7221 */ /* 0x000fe20000000000 */
[----:B------:R-:W-:-:S01]  /*2630*/  FADD R217, RZ, R35 ;  /* 0x00000023ffd97221 */ /* 0x000fc20000000000 */
[----:B------:R-:W-:Y:S01]  /*2640*/  FADD R216, RZ, R36 ;  /* 0x00000024ffd87221 */ /* 0x000fe20000000000 */
[----:B------:R-:W-:-:S01]  /*2650*/  FADD R215, RZ, R37 ;  /* 0x00000025ffd77221 */ /* 0x000fc20000000000 */
[----:B0-----:R-:W-:Y:S01]  /*2660*/  FADD R227, RZ, R124 ;  /* 0x0000007cffe37221 */ /* 0x001fe20000000000 */
[----:B------:R-:W-:-:S01]  /*2670*/  FADD R214, RZ, R38 ;  /* 0x00000026ffd67221 */ /* 0x000fc20000000000 */
[----:B------:R-:W-:Y:S01]  /*2680*/  FADD R213, RZ, R39 ;  /* 0x00000027ffd57221 */ /* 0x000fe20000000000 */
[----:B------:R-:W-:-:S01]  /*2690*/  FADD R212, RZ, R40 ;  /* 0x00000028ffd47221 */ /* 0x000fc20000000000 */
[----:B------:R-:W-:Y:S01]  /*26a0*/  FADD R211, RZ, R41 ;  /* 0x00000029ffd37221 */ /* 0x000fe20000000000 */
[----:B------:R0:W-:Y:S01]  /*26b0*/  STL [R1], R227 ;  /* 0x000000e301007387 */ /* 0x0001e20000100800 */
        /* <DEDUP_REMOVED lines=94> */
[----:B0-----:R-:W-:-:S05]  /*2ca0*/  FADD R227, RZ, R131 ;  /* 0x00000083ffe37221 */ /* 0x001fca0000000000 */
[----:B------:R0:W-:Y:S02]  /*2cb0*/  STL [R1+0x1c], R227 ;  /* 0x00001ce301007387 */ /* 0x0001e40000100800 */
        /* <DEDUP_REMOVED lines=39> */
[----:B------:R0:W-:Y:S04]  /*2f30*/  STL [R1+0x6c], R227 ;  /* 0x00006ce301007387 */ /* 0x0001e80000100800 */
[----:B0-----:R0:W5:Y:S01]  /*2f40*/  LDL.LU R227, [R1+0x88] ;  /* 0x0000880001e37983 */ /* 0x0011620000300800 */
[----:B------:R-:W-:-:S05]  /*2f50*/  UMOV UR6, URZ ;  /* 0x0000003f00067c82 */ /* 0x000fca0008000000 */
.L_x_22:
[----:B------:R-:W-:Y:S01]  /*2f60*/  UIADD3 UR16, UR5, 0x1, URZ ;  /* 0x0000000105107890 */ /* 0x000fe2000fffe03f */
[----:B------:R-:W-:-:S03]  /*2f70*/  UMOV UR8, 0x1 ;  /* 0x0000000100087882 */ /* 0x000fc60000000000 */
[----:B------:R-:W-:-:S04]  /*2f80*/  UISETP.NE.AND UP0, UPT, UR16, 0x4, UPT ;  /* 0x000000041000788c */ /* 0x000fc8000bf05270 */
[----:B------:R-:W-:Y:S02]  /*2f90*/  USEL UR17, URZ, 0x1, UP0 ;  /* 0x000000013f117887 */ /* 0x000fe40008000000 */
[----:B------:R-:W-:Y:S02]  /*2fa0*/  USEL UR16, UR16, URZ, UP0 ;  /* 0x0000003f10107287 */ /* 0x000fe40008000000 */
[----:B------:R-:W-:-:S12]  /*2fb0*/  ULOP3.LUT UR17, UR4, UR17, URZ, 0x3c, !UPT ;  /* 0x0000001104117292 */ /* 0x000fd8000f8e3c3f */
.L_x_17:
[----:B------:R-:W-:-:S04]  /*2fc0*/  UISETP.LT.AND UP0, UPT, UR12, 0x1, UPT ;  /* 0x000000010c00788c */ /* 0x000fc8000bf01270 */
[----:B------:R-:W-:-:S04]  /*2fd0*/  USEL UR9, UR12, 0x1, UP0 ;  /* 0x000000010c097887 */ /* 0x000fc80008000000 */
[----:B------:R-:W-:-:S04]  /*2fe0*/  UIADD3 UR9, UR12, -UR9, URZ ;  /* 0x800000090c097290 */ /* 0x000fc8000fffe03f */
[----:B------:R-:W-:-:S06]  /*2ff0*/  UISETP.GE.AND UP0, UPT, UR9, 0x1, UPT ;  /* 0x000000010900788c */ /* 0x000fcc000bf06270 */
[----:B------:R-:W-:-:S13]  /*3000*/  PLOP3.LUT P0, PT, PT, PT, UP0, 0x80, 0x0 ;  /* 0x000000000000781c */ /* 0x000fda0003f0f008 */
[----:B------:R-:W-:Y:S05]  /*3010*/  @!P0 BRA `(.L_x_23) ;  /* 0x0000001000dc8947 */ /* 0x000fea0003800000 */
[----:B------:R-:W-:Y:S01]  /*3020*/  UMOV UR24, UR9 ;  /* 0x0000000900187c82 */ /* 0x000fe20008000000 */
[----:B------:R-:W-:Y:S01]  /*3030*/  UMOV UR25, UR5 ;  /* 0x0000000500197c82 */ /* 0x000fe20008000000 */
[----:B------:R-:W-:-:S05]  /*3040*/  ULDC UR27, c[0x0][0x50c] ;  /* 0x00014300001b7ab9 */ /* 0x000fca0000000800 */
.L_x_31:
[----:B------:R-:W-:-:S06]  /*3050*/  UISETP.NE.AND UP0, UPT, UR23, 0x3, UPT ;  /* 0x000000031700788c */ /* 0x000fcc000bf05270 */
[----:B------:R-:W-:-:S13]  /*3060*/  PLOP3.LUT P1, PT, PT, PT, UP0, 0x80, 0x0 ;  /* 0x000000000000781c */ /* 0x000fda0003f2f008 */
[----:B-----5:R-:W-:Y:S05]  /*3070*/  @!P1 BRA `(.L_x_24) ;  /* 0x0000000000049947 */ /* 0x020fea0003800000 */
[----:B------:R-:W-:Y:S01]  /*3080*/  BPT.TRAP 0x1 ;  /* 0x000000040000795c */ /* 0x000fe20000300000 */
.L_x_24:
[----:B------:R-:W1:Y:S01]  /*3090*/  S2UR UR9, SR_CgaCtaId ;  /* 0x00000000000979c3 */ /* 0x000e620000008800 */
[----:B------:R-:W-:Y:S01]  /*30a0*/  UMOV UR14, 0x400 ;  /* 0x00000400000e7882 */ /* 0x000fe20000000000 */
[----:B------:R-:W-:-:S05]  /*30b0*/  IMAD.U32 R229, RZ, RZ, UR17 ;  /* 0x00000011ffe57e24 */ /* 0x000fca000f8e00ff */
[----:B------:R-:W-:Y:S01]  /*30c0*/  SHF.L.U32 R229, R229, 0x1f, RZ ;  /* 0x0000001fe5e57819 */ /* 0x000fe200000006ff */
[----:B-1----:R-:W-:-:S04]  /*30d0*/  ULEA UR14, UR9, UR14, 0x18 ;  /* 0x0000000e090e7291 */ /* 0x002fc8000f8ec03f */
[----:B------:R-:W-:-:S09]  /*30e0*/  ULEA UR9, UR16, UR14, 0x3 ;  /* 0x0000000e10097291 */ /* 0x000fd2000f8e183f */
[----:B------:R1:W2:Y:S01]  /*30f0*/  SYNCS.PHASECHK.TRANS64.TRYWAIT P0, [UR9], R229 ;  /* 0x000000e5ff0075a7 */ /* 0x0002a20008000149 */
[----:B------:R-:W-:Y:S05]  /*3100*/  @!P1 BRA `(.L_x_25) ;  /* 0x0000000000049947 */ /* 0x000fea0003800000 */
[----:B------:R-:W-:Y:S01]  /*3110*/  BPT.TRAP 0x1 ;  /* 0x000000040000795c */ /* 0x000fe20000300000 */
.L_x_25:
[----:B--2---:R-:W-:Y:S05]  /*3120*/  @P0 BRA `(.L_x_26) ;  /* 0x0000000000080947 */ /* 0x004fea0003800000 */
[----:B------:R-:W2:Y:S02]  /*3130*/  SYNCS.PHASECHK.TRANS64.TRYWAIT P0, [UR9], R229 ;  /* 0x000000e5ff0075a7 */ /* 0x000ea40008000149 */
[----:B--2---:R-:W-:Y:S05]  /*3140*/  @!P0 BRA `(.L_x_27) ;  /* 0x000000d400148947 */ /* 0x004fea0003800000 */
.L_x_26:
[----:B------:R-:W-:Y:S01]  /*3150*/  UIADD3 UR9, UR14, 0x10100, URZ ;  /* 0x000101000e097890 */ /* 0x000fe2000fffe03f */
[----:B------:R-:W-:Y:S01]  /*3160*/  WARPGROUP.ARRIVE ;  /* 0x00000000000079c5 */ /* 0x000fe20000000000 */
[----:B------:R-:W-:Y:S02]  /*3170*/  UISETP.NE.AND UP0, UPT, UR7, URZ, UPT ;  /* 0x0000003f0700728c */ /* 0x000fe4000bf05270 */
[----:B------:R-:W-:Y:S02]  /*3180*/  USHF.R.U32.HI UR9, URZ, 0x4, UR9 ;  /* 0x000000043f097899 */ /* 0x000fe40008011609 */
[----:B------:R-:W-:Y:S02]  /*3190*/  USEL UR8, UR8, URZ, !UP0 ;  /* 0x0000003f08087287 */ /* 0x000fe4000c000000 */
[----:B------:R-:W-:Y:S02]  /*31a0*/  ULOP3.LUT UR9, UR9, 0x3fff, URZ, 0xc0, !UPT ;  /* 0x00003fff09097892 */ /* 0x000fe4000f8ec03f */
[----:B------:R-:W-:-:S02]  /*31b0*/  ULOP3.LUT UR7, UR15, 0x10000, URZ, 0xfc, !UPT ;  /* 0x000100000f077892 */ /* 0x000fc4000f8efc3f */
[----:B------:R-:W-:Y:S02]  /*31c0*/  ULOP3.LUT UR9, UR9, 0x10000, URZ, 0xfc, !UPT ;  /* 0x0001000009097892 */ /* 0x000fe4000f8efc3f */
[----:B------:R-:W-:Y:S02]  /*31d0*/  UISETP.NE.U32.AND UP0, UPT, UR8, URZ, UPT ;  /* 0x0000003f0800728c */ /* 0x000fe4000bf05070 */
[----:B------:R-:W-:Y:S02]  /*31e0*/  ULEA UR7, UR16, UR7, 0xa ;  /* 0x0000000710077291 */ /* 0x000fe4000f8e503f */
[----:B------:R-:W-:Y:S01]  /*31f0*/  ULEA UR26, UR16, UR9, 0xb ;  /* 0x00000009101a7291 */ /* 0x000fe2000f8e583f */
[----:B------:R-:W-:Y:S02]  /*3200*/  UMOV UR11, 0x40000040 ;  /* 0x40000040000b7882 */ /* 0x000fe40000000000 */
[----:B------:R-:W-:Y:S01]  /*3210*/  UMOV UR9, 0x40000040 ;  /* 0x4000004000097882 */ /* 0x000fe20000000000 */
[----:B------:R-:W-:Y:S01]  /*3220*/  UIADD3 UR6, UR6, 0x4, URZ ;  /* 0x0000000406067890 */ /* 0x000fe2000fffe03f */
[----:B------:R-:W-:-:S02]  /*3230*/  UMOV UR8, UR7 ;  /* 0x0000000700087c82 */ /* 0x000fc40008000000 */
[----:B------:R-:W-:Y:S02]  /*3240*/  UMOV UR10, UR26 ;  /* 0x0000001a000a7c82 */ /* 0x000fe40008000000 */
[----:B------:R-:W-:Y:S01]  /*3250*/  QGMMA.64x256x32.F32.E5M2.E5M2 R24, gdesc[UR8], R24, UP0 ;  /* 0x03e00000081879f3 */ /* 0x000fe2000bf03818 */
[----:B------:R-:W-:Y:S02]  /*3260*/  UIADD3 UR8, UR7, 0x2, URZ ;  /* 0x0000000207087890 */ /* 0x000fe4000fffe03f */
[----:B------:R-:W-:Y:S01]  /*3270*/  UIADD3 UR10, UR26, 0x2, URZ ;  /* 0x000000021a0a7890 */ /* 0x000fe2000fffe03f */
[----:B------:R-:W-:Y:S01]  /*3280*/  UMOV UR9, 0x40000040 ;  /* 0x4000004000097882 */ /* 0x000fe20000000000 */
[----:B------:R-:W-:Y:S01]  /*3290*/  UMOV UR11, 0x40000040 ;  /* 0x40000040000b7882 */ /* 0x000fe20000000000 */
[----:B------:R-:W-:-:S15]  /*32a0*/  UISETP.NE.AND UP0, UPT, UR6, UR27, UPT ;  /* 0x0000001b0600728c */ /* 0x000fde000bf05270 */
[----:B------:R-:W-:-:S07]  /*32b0*/  NOP ;  /* 0x0000000000007918 */ /* 0x000fce0000000000 */
[----:B------:R-:W-:Y:S01]  /*32c0*/  QGMMA.64x256x32.F32.E5M2.E5M2 R24, gdesc[UR8], R24 ;  /* 0x03e00000081879f3 */ /* 0x000fe20008703818 */
[----:B------:R-:W-:Y:S02]  /*32d0*/  UIADD3 UR8, UR7, 0x4, URZ ;  /* 0x0000000407087890 */ /* 0x000fe4000fffe03f */
[----:B------:R-:W-:Y:S01]  /*32e0*/  UIADD3 UR10, UR26, 0x4, URZ ;  /* 0x000000041a0a7890 */ /* 0x000fe2000fffe03f */
[----:B------:R-:W-:Y:S01]  /*32f0*/  UMOV UR9, 0x40000040 ;  /* 0x4000004000097882 */ /* 0x000fe20000000000 */
[----:B------:R-:W-:-:S15]  /*3300*/  UMOV UR11, 0x40000040 ;  /* 0x40000040000b7882 */ /* 0x000fde0000000000 */
[----:B------:R-:W-:-:S08]  /*3310*/  NOP ;  /* 0x0000000000007918 */ /* 0x000fd00000000000 */
[----:B------:R-:W-:Y:S01]  /*3320*/  QGMMA.64x256x32.F32.E5M2.E5M2 R24, gdesc[UR8], R24 ;  /* 0x03e00000081879f3 */ /* 0x000fe20008703818 */
[----:B------:R-:W-:Y:S02]  /*3330*/  UIADD3 UR8, UR7, 0x6, URZ ;  /* 0x0000000607087890 */ /* 0x000fe4000fffe03f */
[----:B------:R-:W-:Y:S01]  /*3340*/  UIADD3 UR10, UR26, 0x6, URZ ;  /* 0x000000061a0a7890 */ /* 0x000fe2000fffe03f */
[----:B------:R-:W-:Y:S01]  /*3350*/  UMOV UR9, 0x40000040 ;  /* 0x4000004000097882 */ /* 0x000fe20000000000 */
[----:B------:R-:W-:Y:S01]  /*3360*/  UMOV UR11, 0x40000040 ;  /* 0x40000040000b7882 */ /* 0x000fe20000000000 */
[----:B------:R-:W-:-:S06]  /*3370*/  USEL UR7, URZ, 0x1, UP0 ;  /* 0x000000013f077887 */ /* 0x000fcc0008000000 */
[----:B------:R-:W-:-:S15]  /*3380*/  ISETP.NE.AND P0, PT, RZ, UR7, PT ;  /* 0x00000007ff007c0c */ /* 0x000fde000bf05270 */
[----:B------:R-:W-:-:S01]  /*3390*/  NOP ;  /* 0x0000000000007918 */ /* 0x000fc20000000000 */
[----:B------:R-:W-:Y:S03]  /*33a0*/  QGMMA.64x256x32.F32.E5M2.E5M2 R24, gdesc[UR8], R24, gsb0 ;  /* 0x03e00000081879f3 */ /* 0x000fe60008003818 */
[----:B------:R-:W-:Y:S02]  /*33b0*/  WARPGROUP.DEPBAR.LE gsb0, 0x1 ;  /* 0x00008000000079c5 */ /* 0x000fe40000010100 */
[----:B------:R-:W-:Y:S05]  /*33c0*/  @!P0 BRA `(.L_x_28) ;  /* 0x0000000c00708947 */ /* 0x000fea0003800000 */
[----:B------:R-:W-:Y:S02]  /*33d0*/  WARPGROUP.DEPBAR.LE gsb0, 0x0 ;  /* 0x00008000000079c5 */ /* 0x000fe40000010000 */
[----:B-----5:R-:W-:-:S01]  /*33e0*/  FADD R227, R25, R227 ;  /* 0x000000e319e37221 */ /* 0x020fc20000000000 */
[----:B------:R-:W-:Y:S01]  /*33f0*/  FADD R226, R26, R226 ;  /* 0x000000e21ae27221 */ /* 0x000fe20000000000 */
[----:B------:R-:W-:-:S01]  /*3400*/  FADD R225, R27, R225 ;  /* 0x000000e11be17221 */ /* 0x000fc20000000000 */
[----:B------:R-:W-:Y:S01]  /*3410*/  FADD R224, R28, R224 ;  /* 0x000000e01ce07221 */ /* 0x000fe20000000000 */
[----:B------:R-:W-:-:S01]  /*3420*/  FADD R223, R29, R223 ;  /* 0x000000df1ddf7221 */ /* 0x000fc20000000000 */
[----:B------:R2:W-:Y:S01]  /*3430*/  STL [R1+0x88], R227 ;  /* 0x000088e301007387 */ /* 0x0005e20000100800 */
[----:B------:R-:W-:-:S01]  /*3440*/  FADD R222, R30, R222 ;  /* 0x000000de1ede7221 */ /* 0x000fc20000000000 */
[----:B------:R-:W-:Y:S01]  /*3450*/  FADD R221, R31, R221 ;  /* 0x000000dd1fdd7221 */ /* 0x000fe20000000000 */
[----:B------:R-:W-:-:S01]  /*3460*/  FADD R220, R32, R220 ;  /* 0x000000dc20dc7221 */ /* 0x000fc20000000000 */
[----:B------:R-:W-:Y:S01]  /*3470*/  FADD R219, R33, R219 ;  /* 0x000000db21db7221 */ /* 0x000fe20000000000 */
[----:B------:R-:W-:-:S01]  /*3480*/  FADD R218, R34, R218 ;  /* 0x000000da22da7221 */ /* 0x000fc20000000000 */
[----:B------:R-:W-:Y:S01]  /*3490*/  FADD R217, R35, R217 ;  /* 0x000000d923d97221 */ /* 0x000fe20000000000 */
[----:B------:R-:W-:-:S01]  /*34a0*/  FADD R216, R36, R216 ;  /* 0x000000d824d87221 */ /* 0x000fc20000000000 */
[----:B------:R-:W-:Y:S01]  /*34b0*/  FADD R215, R37, R215 ;  /* 0x000000d725d77221 */ /* 0x000fe20000000000 */
[----:B------:R-:W-:-:S01]  /*34c0*/  FADD R214, R38, R214 ;  /* 0x000000d626d67221 */ /* 0x000fc20000000000 */
[----:B--2---:R-:W2:Y:S01]  /*34d0*/  LDL.LU R227, [R1+0x28] ;  /* 0x0000280001e37983 */ /* 0x004ea20000300800 */
[----:B------:R-:W-:-:S01]  /*34e0*/  FADD R213, R39, R213 ;  /* 0x000000d527d57221 */ /* 0x000fc20000000000 */
[----:B------:R-:W-:Y:S01]  /*34f0*/  FADD R212, R40, R212 ;  /* 0x000000d428d47221 */ /* 0x000fe20000000000 */
[----:B------:R-:W-:-:S01]  /*3500*/  FADD R211, R41, R211 ;  /* 0x000000d329d37221 */ /* 0x000fc20000000000 */
[----:B------:R3:W-:Y:S01]  /*3510*/  STL [R1+0x8c], R226 ;  /* 0x00008ce201007387 */ /* 0x0007e20000100800 */
[----:B------:R-:W-:-:S03]  /*3520*/  FADD R228, R24, R228 ;  /* 0x000000e418e47221 */ /* 0x000fc60000000000 */
[----:B---3--:R-:W3:Y:S04]  /*3530*/  LDL.LU R226, [R1+0x24] ;  /* 0x0000240001e27983 */ /* 0x008ee80000300800 */
[----:B------:R4:W-:Y:S04]  /*3540*/  STL [R1+0x90], R225 ;  /* 0x000090e101007387 */ /* 0x0009e80000100800 */
[----:B----4-:R-:W4:Y:S04]  /*3550*/  LDL.LU R225, [R1+0x20] ;  /* 0x0000200001e17983 */ /* 0x010f280000300800 */
[----:B------:R0:W-:Y:S04]  /*3560*/  STL [R1+0x94], R224 ;  /* 0x000094e001007387 */ /* 0x0001e80000100800 */
[----:B0-----:R-:W4:Y:S04]  /*3570*/  LDL.LU R224, [R1+0x1c] ;  /* 0x00001c0001e07983 */ /* 0x001f280000300800 */
        /* <DEDUP_REMOVED lines=13> */
[----:B0-----:R-:W4:Y:S04]  /*3650*/  LDL.LU R217, [R1] ;  /* 0x0000000001d97983 */ /* 0x001f280000300800 */
[----:B------:R-:W-:Y:S04]  /*3660*/  STL [R1+0xb4], R216 ;  /* 0x0000b4d801007387 */ /* 0x000fe80000100800 */
[----:B------:R-:W-:Y:S04]  /*3670*/  STL [R1+0xb8], R215 ;  /* 0x0000b8d701007387 */ /* 0x000fe80000100800 */
[----:B------:R-:W-:Y:S04]  /*3680*/  STL [R1+0xbc], R214 ;  /* 0x0000bcd601007387 */ /* 0x000fe80000100800 */
[----:B------:R-:W-:Y:S04]  /*3690*/  STL [R1+0xc0], R213 ;  /* 0x0000c0d501007387 */ /* 0x000fe80000100800 */
[----:B------:R-:W-:Y:S04]  /*36a0*/  STL [R1+0xc4], R212 ;  /* 0x0000c4d401007387 */ /* 0x000fe80000100800 */
[----:B------:R0:W-:Y:S01]  /*36b0*/  STL [R1+0xc8], R211 ;  /* 0x0000c8d301007387 */ /* 0x0001e20000100800 */
[----:B--2---:R-:W-:-:S01]  /*36c0*/  FADD R227, R134, R227 ;  /* 0x000000e386e37221 */ /* 0x004fc20000000000 */
[----:B---3--:R-:W-:Y:S01]  /*36d0*/  FADD R226, R133, R226 ;  /* 0x000000e285e27221 */ /* 0x008fe20000000000 */
[----:B----4-:R-:W-:-:S01]  /*36e0*/  FADD R225, R132, R225 ;  /* 0x000000e184e17221 */ /* 0x010fc20000000000 */
[----:B------:R-:W-:Y:S01]  /*36f0*/  FADD R224, R131, R224 ;  /* 0x000000e083e07221 */ /* 0x000fe20000000000 */
[----:B------:R-:W-:-:S01]  /*3700*/  FADD R223, R130, R223 ;  /* 0x000000df82df7221 */ /* 0x000fc20000000000 */
[----:B------:R-:W-:Y:S01]  /*3710*/  FADD R222, R129, R222 ;  /* 0x000000de81de7221 */ /* 0x000fe20000000000 */
[----:B------:R-:W-:-:S01]  /*3720*/  FADD R221, R128, R221 ;  /* 0x000000dd80dd7221 */ /* 0x000fc20000000000 */
[----:B------:R-:W-:Y:S01]  /*3730*/  FADD R220, R127, R220 ;  /* 0x000000dc7fdc7221 */ /* 0x000fe20000000000 */
[----:B------:R-:W-:-:S01]  /*3740*/  FADD R219, R126, R219 ;  /* 0x000000db7edb7221 */ /* 0x000fc20000000000 */
[----:B------:R-:W-:Y:S01]  /*3750*/  FADD R218, R125, R218 ;  /* 0x000000da7dda7221 */ /* 0x000fe20000000000 */
[----:B------:R-:W-:-:S05]  /*3760*/  FADD R217, R124, R217 ;  /* 0x000000d97cd97221 */ /* 0x000fca0000000000 */
[----:B------:R2:W-:Y:S04]  /*3770*/  STL [R1], R217 ;  /* 0x000000d901007387 */ /* 0x0005e80000100800 */
[----:B------:R3:W-:Y:S04]  /*3780*/  STL [R1+0x4], R218 ;  /* 0x000004da01007387 */ /* 0x0007e80000100800 */
[----:B------:R4:W-:Y:S04]  /*3790*/  STL [R1+0x8], R219 ;  /* 0x000008db01007387 */ /* 0x0009e80000100800 */
[----:B------:R1:W-:Y:S04]  /*37a0*/  STL [R1+0xc], R220 ;  /* 0x00000cdc01007387 */ /* 0x0003e80000100800 */
[----:B------:R1:W-:Y:S04]  /*37b0*/  STL [R1+0x10], R221 ;  /* 0x000010dd01007387 */ /* 0x0003e80000100800 */
[----:B------:R1:W-:Y:S04]  /*37c0*/  STL [R1+0x14], R222 ;  /* 0x000014de01007387 */ /* 0x0003e80000100800 */
[----:B------:R1:W-:Y:S04]  /*37d0*/  STL [R1+0x18], R223 ;  /* 0x000018df01007387 */ /* 0x0003e80000100800 */
[----:B------:R1:W-:Y:S04]  /*37e0*/  STL [R1+0x1c], R224 ;  /* 0x00001ce001007387 */ /* 0x0003e80000100800 */
[----:B0-----:R-:W4:Y:S04]  /*37f0*/  LDL.LU R211, [R1+0x2c] ;  /* 0x00002c0001d37983 */ /* 0x001f280000300800 */
[----:B------:R0:W-:Y:S04]  /*3800*/  STL [R1+0x20], R225 ;  /* 0x000020e101007387 */ /* 0x0001e80000100800 */
[----:B------:R-:W4:Y:S04]  /*3810*/  LDL.LU R212, [R1+0x30] ;  /* 0x0000300001d47983 */ /* 0x000f280000300800 */
[----:B------:R0:W-:Y:S04]  /*3820*/  STL [R1+0x24], R226 ;  /* 0x000024e201007387 */ /* 0x0001e80000100800 */
[----:B------:R-:W4:Y:S04]  /*3830*/  LDL.LU R213, [R1+0x34] ;  /* 0x0000340001d57983 */ /* 0x000f280000300800 */
[----:B------:R0:W-:Y:S04]  /*3840*/  STL [R1+0x28], R227 ;  /* 0x000028e301007387 */ /* 0x0001e80000100800 */
[----:B------:R-:W4:Y:S04]  /*3850*/  LDL.LU R214, [R1+0x38] ;  /* 0x0000380001d67983 */ /* 0x000f280000300800 */
[----:B------:R-:W4:Y:S04]  /*3860*/  LDL.LU R215, [R1+0x3c] ;  /* 0x00003c0001d77983 */ /* 0x000f280000300800 */
[----:B------:R-:W4:Y:S04]  /*3870*/  LDL.LU R216, [R1+0x40] ;  /* 0x0000400001d87983 */ /* 0x000f280000300800 */
[----:B--2---:R-:W2:Y:S04]  /*3880*/  LDL.LU R217, [R1+0x44] ;  /* 0x0000440001d97983 */ /* 0x004ea80000300800 */
[----:B---3--:R-:W3:Y:S04]  /*3890*/  LDL.LU R218, [R1+0x48] ;  /* 0x0000480001da7983 */ /* 0x008ee80000300800 */
[----:B----4-:R-:W4:Y:S04]  /*38a0*/  LDL.LU R219, [R1+0x4c] ;  /* 0x00004c0001db7983 */ /* 0x010f280000300800 */
[----:B-1----:R-:W4:Y:S04]  /*38b0*/  LDL.LU R220, [R1+0x50] ;  /* 0x0000500001dc7983 */ /* 0x002f280000300800 */
[----:B------:R-:W4:Y:S04]  /*38c0*/  LDL.LU R221, [R1+0x54] ;  /* 0x0000540001dd7983 */ /* 0x000f280000300800 */
[----:B------:R-:W4:Y:S04]  /*38d0*/  LDL.LU R222, [R1+0x58] ;  /* 0x0000580001de7983 */ /* 0x000f280000300800 */
[----:B------:R-:W4:Y:S04]  /*38e0*/  LDL.LU R223, [R1+0x5c] ;  /* 0x00005c0001df7983 */ /* 0x000f280000300800 */
[----:B------:R-:W4:Y:S04]  /*38f0*/  LDL.LU R224, [R1+0x60] ;  /* 0x0000600001e07983 */ /* 0x000f280000300800 */
[----:B0-----:R-:W4:Y:S04]  /*3900*/  LDL.LU R225, [R1+0x64] ;  /* 0x0000640001e17983 */ /* 0x001f280000300800 */
[----:B------:R-:W4:Y:S04]  /*3910*/  LDL.LU R226, [R1+0x68] ;  /* 0x0000680001e27983 */ /* 0x000f280000300800 */
[----:B------:R-:W4:Y:S01]  /*3920*/  LDL.LU R227, [R1+0x6c] ;  /* 0x00006c0001e37983 */ /* 0x000f220000300800 */
[----:B------:R-:W-:-:S05]  /*3930*/  FADD R211, R135, R211 ;  /* 0x000000d387d37221 */ /* 0x000fca0000000000 */
[----:B------:R0:W-:Y:S01]  /*3940*/  STL [R1+0x2c], R211 ;  /* 0x00002cd301007387 */ /* 0x0001e20000100800 */
[----:B------:R-:W-:-:S03]  /*3950*/  FADD R212, R136, R212 ;  /* 0x000000d488d47221 */ /* 0x000fc60000000000 */
[----:B0-----:R0:W5:Y:S01]  /*3960*/  LDL.LU R211, [R1+0xc8] ;  /* 0x0000c80001d37983 */ /* 0x0011620000300800 */
[----:B------:R-:W-:-:S03]  /*3970*/  FADD R213, R137, R213 ;  /* 0x000000d589d57221 */ /* 0x000fc60000000000 */
[----:B------:R1:W-:Y:S01]  /*3980*/  STL [R1+0x30], R212 ;  /* 0x000030d401007387 */ /* 0x0003e20000100800 */
[----:B------:R-:W-:-:S01]  /*3990*/  FADD R214, R138, R214 ;  /* 0x000000d68ad67221 */ /* 0x000fc20000000000 */
[----:B------:R-:W-:Y:S02]  /*39a0*/  FADD R215, R139, R215 ;  /* 0x000000d78bd77221 */ /* 0x000fe40000000000 */
[----:B-1----:R0:W5:Y:S01]  /*39b0*/  LDL.LU R212, [R1+0xc4] ;  /* 0x0000c40001d47983 */ /* 0x0021620000300800 */
[----:B------:R-:W-:-:S03]  /*39c0*/  FADD R216, R140, R216 ;  /* 0x000000d88cd87221 */ /* 0x000fc60000000000 */
[----:B------:R1:W-:Y:S01]  /*39d0*/  STL [R1+0x34], R213 ;  /* 0x000034d501007387 */ /* 0x0003e20000100800 */
[----:B--2---:R-:W-:-:S03]  /*39e0*/  FADD R217, R141, R217 ;  /* 0x000000d98dd97221 */ /* 0x004fc60000000000 */
[----:B-1----:R0:W5:Y:S01]  /*39f0*/  LDL.LU R213, [R1+0xc0] ;  /* 0x0000c00001d57983 */ /* 0x0021620000300800 */
[----:B---3--:R-:W-:-:S03]  /*3a00*/  FADD R218, R142, R218 ;  /* 0x000000da8eda7221 */ /* 0x008fc60000000000 */
[----:B------:R1:W-:Y:S01]  /*3a10*/  STL [R1+0x38], R214 ;  /* 0x000038d601007387 */ /* 0x0003e20000100800 */
[----:B----4-:R-:W-:-:S01]  /*3a20*/  FADD R219, R143, R219 ;  /* 0x000000db8fdb7221 */ /* 0x010fc20000000000 */
[----:B------:R-:W-:Y:S02]  /*3a30*/  FADD R220, R144, R220 ;  /* 0x000000dc90dc7221 */ /* 0x000fe40000000000 */
[----:B-1----:R0:W5:Y:S04]  /*3a40*/  LDL.LU R214, [R1+0xbc] ;  /* 0x0000bc0001d67983 */ /* 0x0021680000300800 */
[----:B------:R1:W-:Y:S01]  /*3a50*/  STL [R1+0x3c], R215 ;  /* 0x00003cd701007387 */ /* 0x0003e20000100800 */
[----:B------:R-:W-:-:S01]  /*3a60*/  FADD R221, R145, R221 ;  /* 0x000000dd91dd7221 */ /* 0x000fc20000000000 */
[----:B------:R-:W-:-:S02]  /*3a70*/  FADD R222, R146, R222 ;  /* 0x000000de92de7221 */ /* 0x000fc40000000000 */
[----:B-1----:R0:W5:Y:S04]  /*3a80*/  LDL.LU R215, [R1+0xb8] ;  /* 0x0000b80001d77983 */ /* 0x0021680000300800 */
[----:B------:R1:W-:Y:S01]  /*3a90*/  STL [R1+0x40], R216 ;  /* 0x000040d801007387 */ /* 0x0003e20000100800 */
[----:B------:R-:W-:-:S03]  /*3aa0*/  FADD R223, R147, R223 ;  /* 0x000000df93df7221 */ /* 0x000fc60000000000 */
        /* <DEDUP_REMOVED lines=13> */
[----:B------:R1:W-:Y:S04]  /*3b80*/  STL [R1+0x54], R221 ;  /* 0x000054dd01007387 */ /* 0x0003e80000100800 */
        /* <DEDUP_REMOVED lines=12> */
[----:B-1----:R0:W5:Y:S01]  /*3c50*/  LDL.LU R227, [R1+0x88] ;  /* 0x0000880001e37983 */ /* 0x0021620000300800 */
        /* <DEDUP_REMOVED lines=82> */
[----:B0-----:R-:W-:-:S06]  /*4180*/  UMOV UR6, URZ ;  /* 0x0000003f00067c82 */ /* 0x001fcc0008000000 */
.L_x_28:
[----:B------:R-:W-:Y:S05]  /*4190*/  @!P1 BRA `(.L_x_29) ;  /* 0x0000000000049947 */ /* 0x000fea0003800000 */
[----:B------:R-:W-:Y:S01]  /*41a0*/  BPT.TRAP 0x1 ;  /* 0x000000040000795c */ /* 0x000fe20000300000 */
.L_x_29:
[----:B------:R2:W-:Y:S04]  /*41b0*/  STL [R1+0x8c], R2 ;  /* 0x00008c0201007387 */ /* 0x0005e80000100800 */
[----:B--2---:R-:W2:Y:S04]  /*41c0*/  LDL R2, [R1+0x70] ;  /* 0x0000700001027983 */ /* 0x004ea80000100800 */
[----:B-----5:R3:W-:Y:S04]  /*41d0*/  STL [R1+0x88], R0 ;  /* 0x0000880001007387 */ /* 0x0207e80000100800 */
[----:B---3--:R-:W3:Y:S01]  /*41e0*/  LDL R0, [R1+0x74] ;  /* 0x0000740001007983 */ /* 0x008ee20000100800 */
[----:B-1----:R-:W-:Y:S01]  /*41f0*/  IMAD.U32 R229, RZ, RZ, UR25 ;  /* 0x00000019ffe57e24 */ /* 0x002fe2000f8e00ff */
[----:B--2---:R-:W-:-:S02]  /*4200*/  ISETP.NE.AND P0, PT, R2, RZ, PT ;  /* 0x000000ff0200720c */ /* 0x004fc40003f05270 */
[----:B------:R1:W5:Y:S11]  /*4210*/  LDL.LU R2, [R1+0x8c] ;  /* 0x00008c0001027983 */ /* 0x0003760000300800 */
[----:B------:R-:W-:-:S05]  /*4220*/  @P0 LEA R229, R229, UR14, 0x3 ;  /* 0x0000000ee5e50c11 */ /* 0x000fca000f8e18ff */
[----:B------:R-:W-:-:S05]  /*4230*/  @P0 VIADD R229, R229, 0x20 ;  /* 0x00000020e5e50836 */ /* 0x000fca0000000000 */
[----:B---3--:R-:W-:Y:S02]  /*4240*/  @P0 PRMT R229, R0, 0x654, R229 ;  /* 0x0000065400e50816 */ /* 0x008fe400000000e5 */
[----:B------:R1:W5:Y:S01]  /*4250*/  LDL.LU R0, [R1+0x88] ;  /* 0x0000880001007983 */ /* 0x0003620000300800 */
[----:B------:R-:W-:Y:S01]  /*4260*/  UISETP.GT.U32.AND UP0, UPT, UR13, 0x1, UPT ;  /* 0x000000010d00788c */ /* 0x000fe2000bf04070 */
[----:B------:R1:W-:Y:S05]  /*4270*/  @P0 SYNCS.ARRIVE.TRANS64.RED.A1T0 RZ, [R229+URZ], RZ ;  /* 0x000000ffe5ff09a7 */ /* 0x0003ea000810043f */
[----:B------:R-:W-:-:S13]  /*4280*/  PLOP3.LUT P0, PT, PT, PT, UP0, 0x80, 0x0 ;  /* 0x000000000000781c */ /* 0x000fda0003f0f008 */
[----:B-1----:R-:W-:Y:S05]  /*4290*/  @P0 BRA `(.L_x_30) ;  /* 0x0000000000040947 */ /* 0x002fea0003800000 */
[----:B------:R-:W-:Y:S01]  /*42a0*/  BPT.TRAP 0x1 ;  /* 0x000000040000795c */ /* 0x000fe20000300000 */
.L_x_30:
[----:B------:R-:W-:Y:S02]  /*42b0*/  UISETP.GT.AND UP2, UPT, UR24, 0x1, UPT ;  /* 0x000000011800788c */ /* 0x000fe4000bf44270 */
[----:B------:R-:W-:Y:S02]  /*42c0*/  UIADD3 UR16, UR16, 0x1, URZ ;  /* 0x0000000110107890 */ /* 0x000fe4000fffe03f */
[----:B------:R-:W-:Y:S02]  /*42d0*/  UIADD3 UR25, UR25, 0x1, URZ ;  /* 0x0000000119197890 */ /* 0x000fe4000fffe03f */
[----:B------:R-:W-:Y:S01]  /*42e0*/  PLOP3.LUT P0, PT, PT, PT, UP2, 0x80, 0x0 ;  /* 0x000000000000781c */ /* 0x000fe20003f0f028 */
[----:B------:R-:W-:Y:S02]  /*42f0*/  UISETP.NE.AND UP0, UPT, UR16, 0x4, UPT ;  /* 0x000000041000788c */ /* 0x000fe4000bf05270 */
[----:B------:R-:W-:Y:S02]  /*4300*/  UIADD3 UR9, UR24, -0x1, URZ ;  /* 0xffffffff18097890 */ /* 0x000fe4000fffe03f */
[----:B------:R-:W-:-:S02]  /*4310*/  USEL UR8, URZ, 0x1, UP0 ;  /* 0x000000013f087887 */ /* 0x000fc40008000000 */
[----:B------:R-:W-:Y:S02]  /*4320*/  UISETP.NE.AND UP1, UPT, UR25, 0x4, UPT ;  /* 0x000000041900788c */ /* 0x000fe4000bf25270 */
[----:B------:R-:W-:Y:S02]  /*4330*/  ULOP3.LUT UR17, UR17, UR8, URZ, 0x3c, !UPT ;  /* 0x0000000811117292 */ /* 0x000fe4000f8e3c3f */
[----:B------:R-:W-:Y:S02]  /*4340*/  USEL UR16, UR16, URZ, UP0 ;  /* 0x0000003f10107287 */ /* 0x000fe40008000000 */
[----:B------:R-:W-:Y:S01]  /*4350*/  USEL UR25, UR25, URZ, UP1 ;  /* 0x0000003f19197287 */ /* 0x000fe20008800000 */
[----:B------:R-:W-:Y:S01]  /*4360*/  UMOV UR8, 0x1 ;  /* 0x0000000100087882 */ /* 0x000fe20000000000 */
[----:B------:R-:W-:Y:S01]  /*4370*/  UMOV UR24, UR9 ;  /* 0x0000000900187c82 */ /* 0x000fe20008000000 */
[----:B------:R-:W-:Y:S09]  /*4380*/  @P0 BRA `(.L_x_31) ;  /* 0xffffffec00300947 */ /* 0x000ff2000383ffff */
.L_x_23:
[----:B------:R-:W-:-:S04]  /*4390*/  UISETP.NE.AND UP0, UPT, UR6, URZ, UPT ;  /* 0x0000003f0600728c */ /* 0x000fc8000bf05270 */
[----:B------:R-:W-:-:S06]  /*43a0*/  USEL UR6, URZ, 0x1, !UP0 ;  /* 0x000000013f067887 */ /* 0x000fcc000c000000 */
[----:B------:R-:W-:-:S13]  /*43b0*/  ISETP.NE.AND P0, PT, RZ, UR6, PT ;  /* 0x00000006ff007c0c */ /* 0x000fda000bf05270 */
[----:B------:R-:W-:Y:S05]  /*43c0*/  @!P0 BRA `(.L_x_32) ;  /* 0x0000000c00c48947 */ /* 0x000fea0003800000 */
[----:B------:R-:W-:Y:S02]  /*43d0*/  WARPGROUP.DEPBAR.LE gsb0, 0x0 ;  /* 0x00008000000079c5 */ /* 0x000fe40000010000 */
[----:B-----5:R-:W-:Y:S01]  /*43e0*/  FADD R227, R25, R227 ;  /* 0x000000e319e37221 */ /* 0x020fe20000000000 */
[----:B------:R-:W-:-:S04]  /*43f0*/  FADD R228, R24, R228 ;  /* 0x000000e418e47221 */ /* 0x000fc80000000000 */
[----:B------:R1:W-:Y:S04]  /*4400*/  STL [R1+0x88], R227 ;  /* 0x000088e301007387 */ /* 0x0003e80000100800 */
[----:B-1----:R-:W2:Y:S04]  /*4410*/  LDL.LU R227, [R1+0x6c] ;  /* 0x00006c0001e37983 */ /* 0x002ea80000300800 */
[----:B--2---:R1:W-:Y:S04]  /*4420*/  STL [R1+0x8c], R227 ;  /* 0x00008ce301007387 */ /* 0x0043e80000100800 */
        /* <DEDUP_REMOVED lines=52> */
[----:B-1----:R-:W2:Y:S01]  /*4770*/  LDL.LU R227, [R1] ;  /* 0x0000000001e37983 */ /* 0x002ea20000300800 */
[----:B------:R-:W-:Y:S01]  /*4780*/  FADD R226, R26, R226 ;  /* 0x000000e21ae27221 */ /* 0x000fe20000000000 */
        /* <DEDUP_REMOVED lines=97> */
[----:B--2---:R-:W-:-:S05]  /*4da0*/  FADD R227, R124, R227 ;  /* 0x000000e37ce37221 */ /* 0x004fca0000000000 */
[----:B------:R1:W-:Y:S04]  /*4db0*/  STL [R1], R227 ;  /* 0x000000e301007387 */ /* 0x0003e80000100800 */
[----:B-1----:R-:W2:Y:S02]  /*4dc0*/  LDL.LU R227, [R1+0xf4] ;  /* 0x0000f40001e37983 */ /* 0x002ea40000300800 */
[----:B--2---:R-:W-:-:S05]  /*4dd0*/  FADD R227, R125, R227 ;  /* 0x000000e37de37221 */ /* 0x004fca0000000000 */
[----:B------:R1:W-:Y:S04]  /*4de0*/  STL [R1+0x4], R227 ;  /* 0x000004e301007387 */ /* 0x0003e80000100800 */
        /* <DEDUP_REMOVED lines=78> */
[----:B-1----:R1:W5:Y:S02]  /*52d0*/  LDL.LU R227, [R1+0x88] ;  /* 0x0000880001e37983 */ /* 0x0023640000300800 */
.L_x_32:
[----:B------:R-:W-:Y:S02]  /*52e0*/  WARPGROUP.DEPBAR.LE gsb0, 0x0 ;  /* 0x00008000000079c5 */ /* 0x000fe40000010000 */
[----:B------:R-:W2:Y:S02]  /*52f0*/  LDC R24, c[0x0][0x28c] ;  /* 0x0000a300ff187b82 */ /* 0x000ea40000000800 */
[----:B--2---:R-:W-:-:S13]  /*5300*/  ISETP.GE.AND P0, PT, R24, 0x1, PT ;  /* 0x000000011800780c */ /* 0x004fda0003f06270 */
[----:B------:R-:W-:Y:S05]  /*5310*/  @!P0 BRA `(.L_x_33) ;  /* 0x0000000000688947 */ /* 0x000fea0003800000 */
[----:B------:R-:W-:-:S06]  /*5320*/  UISETP.NE.AND UP0, UPT, UR23, 0x3, UPT ;  /* 0x000000031700788c */ /* 0x000fcc000bf05270 */
[----:B------:R-:W-:-:S13]  /*5330*/  PLOP3.LUT P0, PT, PT, PT, UP0, 0x80, 0x0 ;  /* 0x000000000000781c */ /* 0x000fda0003f0f008 */
[----:B------:R-:W-:Y:S05]  /*5340*/  @!P0 BRA `(.L_x_34) ;  /* 0x0000000000048947 */ /* 0x000fea0003800000 */
[----:B------:R-:W-:Y:S01]  /*5350*/  BPT.TRAP 0x1 ;  /* 0x000000040000795c */ /* 0x000fe20000300000 */
.L_x_34:
[----:B-----5:R2:W-:Y:S04]  /*5360*/  STL [R1+0x8c], R2 ;  /* 0x00008c0201007387 */ /* 0x0205e80000100800 */
[----:B--2---:R-:W2:Y:S04]  /*5370*/  LDL R2, [R1+0x70] ;  /* 0x0000700001027983 */ /* 0x004ea80000100800 */
[----:B------:R3:W-:Y:S04]  /*5380*/  STL [R1+0x88], R0 ;  /* 0x0000880001007387 */ /* 0x0007e80000100800 */
[----:B---3--:R-:W3:Y:S01]  /*5390*/  LDL R0, [R1+0x74] ;  /* 0x0000740001007983 */ /* 0x008ee20000100800 */
[----:B------:R-:W-:Y:S01]  /*53a0*/  UISETP.LT.AND UP1, UPT, UR12, 0x1, UPT ;  /* 0x000000010c00788c */ /* 0x000fe2000bf21270 */
[----:B------:R-:W-:Y:S01]  /*53b0*/  IMAD.U32 R25, RZ, RZ, UR14 ;  /* 0x0000000eff197e24 */ /* 0x000fe2000f8e00ff */
[----:B--2---:R-:W-:-:S02]  /*53c0*/  ISETP.NE.AND P0, PT, R2, RZ, PT ;  /* 0x000000ff0200720c */ /* 0x004fc40003f05270 */
[----:B------:R2:W5:Y:S11]  /*53d0*/  LDL.LU R2, [R1+0x8c] ;  /* 0x00008c0001027983 */ /* 0x0005760000300800 */
[----:B------:R-:W-:-:S05]  /*53e0*/  VOTEU.ANY UP0, P0 ;  /* 0x00000000003f7886 */ /* 0x000fca0000000100 */
[----:B------:R-:W-:-:S04]  /*53f0*/  @UP0 USEL UR6, UR12, 0x1, UP1 ;  /* 0x000000010c060887 */ /* 0x000fc80008800000 */
[----:B------:R-:W-:-:S06]  /*5400*/  @UP0 UIADD3 UR6, UR5, UR12, -UR6 ;  /* 0x0000000c05060290 */ /* 0x000fcc000fffe806 */
[----:B------:R-:W-:-:S04]  /*5410*/  IMAD.U32 R24, RZ, RZ, UR6 ;  /* 0x00000006ff187e24 */ /* 0x000fc8000f8e00ff */
[----:B------:R-:W-:-:S05]  /*5420*/  @P0 IMAD.SHL.U32 R24, R24, 0x8, RZ ;  /* 0x0000000818180824 */ /* 0x000fca00078e00ff */
[----:B------:R-:W-:-:S04]  /*5430*/  @P0 LOP3.LUT R24, R24, 0x18, RZ, 0xc0, !PT ;  /* 0x0000001818180812 */ /* 0x000fc800078ec0ff */
[----:B------:R-:W-:-:S04]  /*5440*/  @P0 IADD3 R24, R25, 0x20, R24 ;  /* 0x0000002019180810 */ /* 0x000fc80007ffe018 */
[----:B---3--:R-:W-:Y:S02]  /*5450*/  @P0 PRMT R24, R0, 0x654, R24 ;  /* 0x0000065400180816 */ /* 0x008fe40000000018 */
[----:B------:R2:W5:Y:S01]  /*5460*/  LDL.LU R0, [R1+0x88] ;  /* 0x0000880001007983 */ /* 0x0005620000300800 */
[----:B------:R-:W-:Y:S01]  /*5470*/  UISETP.GT.U32.AND UP0, UPT, UR13, 0x1, UPT ;  /* 0x000000010d00788c */ /* 0x000fe2000bf04070 */
[----:B------:R2:W-:Y:S05]  /*5480*/  @P0 SYNCS.ARRIVE.TRANS64.RED.A1T0 RZ, [R24+URZ], RZ ;  /* 0x000000ff18ff09a7 */ /* 0x0005ea000810043f */
[----:B------:R-:W-:-:S13]  /*5490*/  PLOP3.LUT P0, PT, PT, PT, UP0, 0x80, 0x0 ;  /* 0x000000000000781c */ /* 0x000fda0003f0f008 */
[----:B--2---:R-:W-:Y:S05]  /*54a0*/  @P0 BRA `(.L_x_33) ;  /* 0x0000000000040947 */ /* 0x004fea0003800000 */
[----:B------:R-:W-:Y:S01]  /*54b0*/  BPT.TRAP 0x1 ;  /* 0x000000040000795c */ /* 0x000fe20000300000 */
.L_x_33:
[----:B------:R-:W-:Y:S01]  /*54c0*/  STL [R1+0x90], R3 ;  /* 0x0000900301007387 */ /* 0x000fe20000100800 */
[----:B------:R-:W2:Y:S01]  /*54d0*/  LDC R28, c[0x0][0x288] ;  /* 0x0000a200ff1c7b82 */ /* 0x000ea20000000800 */
[----:B------:R-:W-:Y:S02]  /*54e0*/  ULDC UR6, c[0x0][0x284] ;  /* 0x0000a10000067ab9 */ /* 0x000fe40000000800 */
[----:B-----5:R3:W-:Y:S04]  /*54f0*/  STL [R1+0x8c], R2 ;  /* 0x00008c0201007387 */ /* 0x0207e80000100800 */
[----:B---3--:R-:W3:Y:S04]  /*5500*/  LDL.LU R2, [R1+0x84] ;  /* 0x0000840001027983 */ /* 0x008ee80000300800 */
[----:B------:R4:W-:Y:S01]  /*5510*/  STL [R1+0x88], R0 ;  /* 0x0000880001007387 */ /* 0x0009e20000100800 */
[----:B------:R-:W0:Y:S03]  /*5520*/  S2R R3, SR_TID.X ;  /* 0x0000000000037919 */ /* 0x000e260000002100 */
[----:B----4-:R-:W4:Y:S01]  /*5530*/  LDL.LU R0, [R1+0x80] ;  /* 0x0000800001007983 */ /* 0x010f220000300800 */
[----:B0-----:R-:W-:-:S02]  /*5540*/  SHF.R.U32.HI R24, RZ, 0x2, R3 ;  /* 0x00000002ff187819 */ /* 0x001fc40000011603 */
[----:B------:R-:W-:Y:S02]  /*5550*/  LOP3.LUT R26, R3, 0x60, RZ, 0xc0, !PT ;  /* 0x00000060031a7812 */ /* 0x000fe400078ec0ff */
[----:B------:R-:W-:Y:S02]  /*5560*/  SHF.R.U32.HI R27, RZ, 0x7, R3 ;  /* 0x00000007ff1b7819 */ /* 0x000fe40000011603 */
[----:B------:R-:W-:Y:S02]  /*5570*/  LOP3.LUT R25, R24, 0x7, RZ, 0xc0, !PT ;  /* 0x0000000718197812 */ /* 0x000fe400078ec0ff */
[----:B------:R-:W-:Y:S02]  /*5580*/  SHF.R.U32.HI R26, RZ, 0x1, R26 ;  /* 0x00000001ff1a7819 */ /* 0x000fe4000001161a */
[----:B------:R-:W-:Y:S02]  /*5590*/  LOP3.LUT R24, R27, 0x1, RZ, 0xc0, !PT ;  /* 0x000000011b187812 */ /* 0x000fe400078ec0ff */
[----:B------:R-:W-:-:S03]  /*55a0*/  IADD3 R27, RZ, -R26, -R25 ;  /* 0x8000001aff1b7210 */ /* 0x000fc60007ffe819 */
[C---:B------:R-:W-:Y:S02]  /*55b0*/  IMAD.SHL.U32 R30, R24.reuse, 0x40, RZ ;  /* 0x00000040181e7824 */ /* 0x040fe400078e00ff */
[----:B------:R-:W-:Y:S01]  /*55c0*/  IMAD R29, R24, -0x40, R27 ;  /* 0xffffffc0181d7824 */ /* 0x000fe200078e021b */
[C---:B------:R-:W-:Y:S01]  /*55d0*/  LOP3.LUT R24, R3.reuse, 0x3, RZ, 0xc0, !PT ;  /* 0x0000000303187812 */ /* 0x040fe200078ec0ff */
[----:B------:R-:W-:Y:S01]  /*55e0*/  IMAD.SHL.U32 R27, R3, 0x2, RZ ;  /* 0x00000002031b7824 */ /* 0x000fe200078e00ff */
[----:B------:R-:W-:Y:S01]  /*55f0*/  LOP3.LUT R25, R30, 0x40, R25, 0xe2, !PT ;  /* 0x000000401e197812 */ /* 0x000fe200078ee219 */
[----:B------:R0:W5:Y:S03]  /*5600*/  LDL.LU R3, [R1+0x90] ;  /* 0x0000900001037983 */ /* 0x0001660000300800 */
[----:B------:R-:W-:Y:S01]  /*5610*/  LOP3.LUT R27, R27, 0x6, RZ, 0xc0, !PT ;  /* 0x000000061b1b7812 */ /* 0x000fe200078ec0ff */
[----:B--2---:R-:W-:-:S02]  /*5620*/  IMAD R24, R24, -0x2, R28 ;  /* 0xfffffffe18187824 */ /* 0x004fc400078e021c */
[C---:B---3--:R-:W-:Y:S02]  /*5630*/  IMAD.SHL.U32 R30, R2.reuse, 0x80, RZ ;  /* 0x00000080021e7824 */ /* 0x048fe400078e00ff */
[----:B------:R-:W-:Y:S02]  /*5640*/  IMAD.WIDE R32, R2, 0x80, RZ ;  /* 0x0000008002207825 */ /* 0x000fe400078e02ff */
[----:B------:R0:W5:Y:S02]  /*5650*/  LDL.LU R2, [R1+0x8c] ;  /* 0x00008c0001027983 */ /* 0x0001640000300800 */
[----:B----4-:R-:W-:-:S05]  /*5660*/  IMAD.SHL.U32 R35, R0, 0x100, RZ ;  /* 0x0000010000237824 */ /* 0x010fca00078e00ff */
[----:B------:R-:W-:Y:S02]  /*5670*/  ISETP.GE.AND P0, PT, R35, R28, PT ;  /* 0x0000001c2300720c */ /* 0x000fe40003f06270 */
[----:B------:R-:W-:Y:S02]  /*5680*/  PRMT R28, R27, 0x6540, R0 ;  /* 0x000065401b1c7816 */ /* 0x000fe40000000000 */
[----:B------:R0:W5:Y:S01]  /*5690*/  LDL.LU R0, [R1+0x88] ;  /* 0x0000880001007983 */ /* 0x0001620000300800 */
[C---:B------:R-:W-:Y:S02]  /*56a0*/  ISETP.GE.OR P0, PT, R30.reuse, UR6, P0 ;  /* 0x000000061e007c0c */ /* 0x040fe40008706670 */
[----:B------:R-:W-:Y:S01]  /*56b0*/  IADD3 R38, -R30, UR6, R29 ;  /* 0x000000061e267c10 */ /* 0x000fe2000fffe11d */
[----:B------:R-:W-:Y:S01]  /*56c0*/  IMAD.IADD R35, R24, 0x1, -R35 ;  /* 0x0000000118237824 */ /* 0x000fe200078e0a23 */
[----:B------:R-:W-:Y:S01]  /*56d0*/  LOP3.LUT R39, R32, R25, R26, 0xfe, !PT ;  /* 0x0000001920277212 */ /* 0x000fe200078efe1a */
[----:B------:R-:W-:-:S08]  /*56e0*/  IMAD.MOV.U32 R34, RZ, RZ, -0x1 ;  /* 0xffffffffff227424 */ /* 0x000fd000078e00ff */
[----:B0-----:R-:W-:Y:S05]  /*56f0*/  @P0 BRA `(.L_x_35) ;  /* 0x0000008c00ac0947 */ /* 0x001fea0003800000 */
[----:B------:R-:W0:Y:S01]  /*5700*/  LDC.64 R26, c[0x0][0x5c8] ;  /* 0x00017200ff1a7b82 */ /* 0x000e220000000a00 */
[----:B------:R-:W-:Y:S01]  /*5710*/  USHF.R.S32.HI UR7, URZ, 0x1f, UR22 ;  /* 0x0000001f3f077899 */ /* 0x000fe20008011416 */
[--C-:B------:R-:W-:Y:S01]  /*5720*/  SHF.R.S32.HI R29, RZ, 0x1f, R28.reuse ;  /* 0x0000001fff1d7819 */ /* 0x100fe2000001141c */
[----:B------:R-:W-:Y:S01]  /*5730*/  ULDC.64 UR8, c[0x0][0x5d0] ;  /* 0x0001740000087ab9 */ /* 0x000fe20000000a00 */
[----:B------:R-:W-:Y:S01]  /*5740*/  BSSY B0, `(.L_x_35) ;  /* 0x00008e6000007945 */ /* 0x000fe20003800000 */
[----:B------:R-:W-:Y:S02]  /*5750*/  UIMAD UR6, UR7, UR8, URZ ;  /* 0x00000008070672a4 */ /* 0x000fe4000f8e023f */
[----:B------:R-:W-:Y:S02]  /*5760*/  IMAD.U32 R25, RZ, RZ, UR8 ;  /* 0x00000008ff197e24 */ /* 0x000fe4000f8e00ff */
[----:B------:R-:W-:Y:S02]  /*5770*/  UIMAD UR6, UR22, UR9, UR6 ;  /* 0x00000009160672a4 */ /* 0x000fe4000f8e0206 */
[----:B------:R-:W-:Y:S01]  /*5780*/  IMAD.WIDE.U32 R24, R25, UR22, R28 ;  /* 0x0000001619187c25 */ /* 0x000fe2000f8e001c */
[----:B------:R-:W-:-:S03]  /*5790*/  ULDC.64 UR8, c[0x0][0x5c0] ;  /* 0x0001700000087ab9 */ /* 0x000fc60000000a00 */
[----:B------:R-:W-:Y:S02]  /*57a0*/  VIADD R25, R25, UR6 ;  /* 0x0000000619197c36 */ /* 0x000fe40008000000 */
[-C--:B0-----:R-:W-:Y:S02]  /*57b0*/  IMAD R30, R33, R26.reuse, RZ ;  /* 0x0000001a211e7224 */ /* 0x081fe400078e02ff */
[----:B------:R-:W-:-:S04]  /*57c0*/  IMAD.WIDE.U32 R24, R39, R26, R24 ;  /* 0x0000001a27187225 */ /* 0x000fc800078e0018 */
[----:B------:R-:W-:-:S04]  /*57d0*/  IMAD R31, R39, R27, R30 ;  /* 0x0000001b271f7224 */ /* 0x000fc800078e021e */
[----:B------:R-:W-:Y:S01]  /*57e0*/  IMAD.IADD R30, R25, 0x1, R31 ;  /* 0x00000001191e7824 */ /* 0x000fe200078e021f */
[----:B------:R-:W-:Y:S02]  /*57f0*/  LEA R25, P0, R26, R24, 0x3 ;  /* 0x000000181a197211 */ /* 0x000fe400078018ff */
[----:B------:R-:W-:Y:S02]  /*5800*/  IADD3 R24, P1, R24, UR8, RZ ;  /* 0x0000000818187c10 */ /* 0x000fe4000ff3e0ff */
[----:B------:R-:W-:Y:S02]  /*5810*/  LEA.HI.X R27, R26, R30, R27, 0x3, P0 ;  /* 0x0000001e1a1b7211 */ /* 0x000fe400000f1c1b */
[----:B------:R-:W-:Y:S02]  /*5820*/  FSETP.NEU.AND P0, PT, RZ, UR21, PT ;  /* 0x00000015ff007c0b */ /* 0x000fe4000bf0d000 */
[----:B------:R-:W-:Y:S02]  /*5830*/  IADD3 R26, P3, R25, UR8, RZ ;  /* 0x00000008191a7c10 */ /* 0x000fe4000ff7e0ff */
[----:B------:R-:W-:-:S02]  /*5840*/  IADD3.X R25, R30, UR9, RZ, P1, !PT ;  /* 0x000000091e197c10 */ /* 0x000fc40008ffe4ff */
[----:B------:R-:W-:-:S07]  /*5850*/  IADD3.X R27, R27, UR9, RZ, P3, !PT ;  /* 0x000000091b1b7c10 */ /* 0x000fce0009ffe4ff */
[----:B------:R-:W-:Y:S05]  /*5860*/  @!P0 BRA `(.L_x_36) ;  /* 0x0000006800d48947 */ /* 0x000fea0003800000 */
[----:B------:R-:W-:Y:S01]  /*5870*/  ULDC.64 UR8, c[0x0][0x5b8] ;  /* 0x00016e0000087ab9 */ /* 0x000fe20000000a00 */
[----:B------:R-:W-:Y:S01]  /*5880*/  ISETP.GE.AND P0, PT, R38, 0x1, PT ;  /* 0x000000012600780c */ /* 0x000fe20003f06270 */
[----:B------:R-:W-:Y:S02]  /*5890*/  UIMAD UR6, UR7, UR8, URZ ;  /* 0x00000008070672a4 */ /* 0x000fe4000f8e023f */
[----:B------:R-:W-:Y:S01]  /*58a0*/  IMAD.U32 R31, RZ, RZ, UR8 ;  /* 0x00000008ff1f7e24 */ /* 0x000fe2000f8e00ff */
[----:B------:R-:W-:Y:S01]  /*58b0*/  BSSY B1, `(.L_x_37) ;  /* 0x0000010000017945 */ /* 0x000fe20003800000 */
[----:B------:R-:W-:Y:S01]  /*58c0*/  ISETP.LT.OR P4, PT, R35, 0x1, !P0 ;  /* 0x000000012300780c */ /* 0x000fe20004781670 */
[----:B------:R-:W-:Y:S02]  /*58d0*/  UIMAD UR6, UR22, UR9, UR6 ;  /* 0x00000009160672a4 */ /* 0x000fe4000f8e0206 */
[----:B------:R-:W-:Y:S01]  /*58e0*/  IMAD.WIDE.U32 R28, R31, UR22, R28 ;  /* 0x000000161f1c7c25 */ /* 0x000fe2000f8e001c */
[----:B------:R-:W-:-:S03]  /*58f0*/  ULDC.64 UR8, c[0x0][0x5a8] ;  /* 0x00016a0000087ab9 */ /* 0x000fc60000000a00 */
[----:B------:R-:W-:Y:S02]  /*5900*/  IMAD.MOV.U32 R30, RZ, RZ, R28 ;  /* 0x000000ffff1e7224 */ /* 0x000fe400078e001c */
[----:B------:R-:W-:Y:S01]  /*5910*/  VIADD R31, R29, UR6 ;  /* 0x000000061d1f7c36 */ /* 0x000fe20008000000 */
[----:B------:R-:W-:Y:S02]  /*5920*/  ULDC.64 UR6, c[0x0][0x5b0] ;  /* 0x00016c0000067ab9 */ /* 0x000fe40000000a00 */
[----:B------:R-:W-:Y:S02]  /*5930*/  IMAD R36, R33, UR6, RZ ;  /* 0x0000000621247c24 */ /* 0x000fe4000f8e02ff */
[----:B------:R-:W-:-:S04]  /*5940*/  IMAD.WIDE.U32 R28, R39, UR6, R30 ;  /* 0x00000006271c7c25 */ /* 0x000fc8000f8e001e */
[--C-:B------:R-:W-:Y:S01]  /*5950*/  IMAD R37, R39, UR7, R36.reuse ;  /* 0x0000000727257c24 */ /* 0x100fe2000f8e0224 */
[----:B------:R-:W-:Y:S02]  /*5960*/  IADD3 R28, P1, R28, UR8, RZ ;  /* 0x000000081c1c7c10 */ /* 0x000fe4000ff3e0ff */
[----:B------:R-:W-:Y:S02]  /*5970*/  PRMT R36, RZ, 0x7610, R36 ;  /* 0x00007610ff247816 */ /* 0x000fe40000000024 */
[----:B------:R-:W-:Y:S01]  /*5980*/  IADD3.X R29, R29, UR9, R37, P1, !PT ;  /* 0x000000091d1d7c10 */ /* 0x000fe20008ffe425 */
[----:B------:R-:W-:Y:S08]  /*5990*/  @P4 BRA `(.L_x_38) ;  /* 0x0000000000044947 */ /* 0x000ff00003800000 */
[----:B------:R0:W5:Y:S02]  /*59a0*/  LDG.E.U8 R36, desc[UR18][R28.64] ;  /* 0x000000121c247981 */ /* 0x000164000c1e1100 */
.L_x_38:
[----:B------:R-:W-:Y:S05]  /*59b0*/  BSYNC B1 ;  /* 0x0000000000017941 */ /* 0x000fea0003800000 */
.L_x_37:
[----:B-----5:R-:W-:Y:S01]  /*59c0*/  LOP3.LUT R36, R36, 0xff, RZ, 0xc0, !PT ;  /* 0x000000ff24247812 */ /* 0x020fe200078ec0ff */
[----:B------:R-:W-:Y:S01]  /*59d0*/  BSSY B1, `(.L_x_39) ;  /* 0x000000b000017945 */ /* 0x000fe20003800000 */
[----:B------:R-:W-:Y:S02]  /*59e0*/  ISETP.LT.OR P3, PT, R35, 0x2, !P0 ;  /* 0x000000022300780c */ /* 0x000fe40004761670 */
[----:B------:R-:W-:-:S05]  /*59f0*/  F2FP.F16.E5M2.UNPACK_B R36, R36 ;  /* 0x00000024ff24723e */ /* 0x000fca00020004ff */
[----:B------:R-:W-:-:S05]  /*5a00*/  HADD2.F32 R36, -RZ, R36.H0_H0 ;  /* 0x20000024ff247230 */ /* 0x000fca0000004100 */
[----:B------:R-:W-:Y:S01]  /*5a10*/  FMUL R37, R36, UR21 ;  /* 0x0000001524257c20 */ /* 0x000fe20008400000 */
[----:B------:R-:W-:-:S03]  /*5a20*/  PRMT R36, RZ, 0x7610, R36 ;  /* 0x00007610ff247816 */ /* 0x000fc60000000024 */
[----:B------:R-:W-:-:S05]  /*5a30*/  FFMA R37, R228, UR20, R37 ;  /* 0x00000014e4257c23 */ /* 0x000fca0008000025 */
[----:B------:R-:W-:-:S05]  /*5a40*/  F2FP.SATFINITE.E5M2.F32.PACK_AB_MERGE_C R37, RZ, R37, RZ ;  /* 0x00000025ff25723e */ /* 0x000fca00048060ff */
[----:B------:R2:W-:Y:S01]  /*5a50*/  @!P4 STG.E.U8 desc[UR18][R24.64], R37 ;  /* 0x000000251800c986 */ /* 0x0005e2000c101112 */
[----:B------:R-:W-:Y:S05]  /*5a60*/  @P3 BRA `(.L_x_40) ;  /* 0x0000000000043947 */ /* 0x000fea0003800000 */
[----:B------:R3:W5:Y:S02]  /*5a70*/  LDG.E.U8 R36, desc[UR18][R28.64+0x1] ;  /* 0x000001121c247981 */ /* 0x000764000c1e1100 */
.L_x_40:
[----:B------:R-:W-:Y:S05]  /*5a80*/  BSYNC B1 ;  /* 0x0000000000017941 */ /* 0x000fea0003800000 */
.L_x_39:
[----:B-----5:R-:W-:Y:S01]  /*5a90*/  LOP3.LUT R36, R36, 0xff, RZ, 0xc0, !PT ;  /* 0x000000ff24247812 */ /* 0x020fe200078ec0ff */
[----:B------:R-:W-:Y:S01]  /*5aa0*/  BSSY B1, `(.L_x_41) ;  /* 0x0000013000017945 */ /* 0x000fe20003800000 */
[----:B--2---:R-:W-:Y:S02]  /*5ab0*/  IADD3 R37, P1, R39, 0x8, RZ ;  /* 0x0000000827257810 */ /* 0x004fe40007f3e0ff */
[----:B------:R-:W-:-:S03]  /*5ac0*/  F2FP.F16.E5M2.UNPACK_B R36, R36 ;  /* 0x00000024ff24723e */ /* 0x000fc600020004ff */
[----:B------:R-:W-:Y:S01]  /*5ad0*/  IMAD.X R32, RZ, RZ, R33, P1 ;  /* 0x000000ffff207224 */ /* 0x000fe200008e0621 */
[----:B------:R-:W-:Y:S01]  /*5ae0*/  ISETP.GE.AND P1, PT, R38, 0x9, PT ;  /* 0x000000092600780c */ /* 0x000fe20003f26270 */
[----:B------:R-:W-:Y:S02]  /*5af0*/  HADD2.F32 R36, -RZ, R36.H0_H0 ;  /* 0x20000024ff247230 */ /* 0x000fe40000004100 */
[----:B------:R-:W-:Y:S01]  /*5b00*/  IMAD R32, R32, UR6, RZ ;  /* 0x0000000620207c24 */ /* 0x000fe2000f8e02ff */
[----:B------:R-:W-:Y:S01]  /*5b10*/  ISETP.LT.OR P5, PT, R35, 0x1, !P1 ;  /* 0x000000012300780c */ /* 0x000fe20004fa1670 */
[----:B------:R-:W-:-:S04]  /*5b20*/  IMAD.WIDE.U32 R30, R37, UR6, R30 ;  /* 0x00000006251e7c25 */ /* 0x000fc8000f8e001e */
[----:B------:R-:W-:Y:S01]  /*5b30*/  FMUL R36, R36, UR21 ;  /* 0x0000001524247c20 */ /* 0x000fe20008400000 */
[----:B------:R-:W-:-:S03]  /*5b40*/  IMAD R37, R37, UR7, R32 ;  /* 0x0000000725257c24 */ /* 0x000fc6000f8e0220 */
[----:B------:R-:W-:Y:S01]  /*5b50*/  FFMA R36, R227, UR20, R36 ;  /* 0x00000014e3247c23 */ /* 0x000fe20008000024 */
[----:B------:R-:W-:Y:S02]  /*5b60*/  IADD3 R30, P4, R30, UR8, RZ ;  /* 0x000000081e1e7c10 */ /* 0x000fe4000ff9e0ff */
[----:B------:R-:W-:Y:S02]  /*5b70*/  PRMT R32, RZ, 0x7610, R32 ;  /* 0x00007610ff207816 */ /* 0x000fe40000000020 */
[----:B------:R-:W-:Y:S02]  /*5b80*/  F2FP.SATFINITE.E5M2.F32.PACK_AB_MERGE_C R33, RZ, R36, RZ ;  /* 0x00000024ff21723e */ /* 0x000fe400048060ff */
[----:B------:R-:W-:-:S03]  /*5b90*/  IADD3.X R31, R31, UR9, R37, P4, !PT ;  /* 0x000000091f1f7c10 */ /* 0x000fc6000a7fe425 */
[----:B------:R2:W-:Y:S01]  /*5ba0*/  @!P3 STG.E.U8 desc[UR18][R24.64+0x1], R33 ;  /* 0x000001211800b986 */ /* 0x0005e2000c101112 */
[----:B------:R-:W-:Y:S05]  /*5bb0*/  @P5 BRA `(.L_x_42) ;  /* 0x0000000000045947 */ /* 0x000fea0003800000 */
[----:B------:R4:W5:Y:S02]  /*5bc0*/  LDG.E.U8 R32, desc[UR18][R30.64] ;  /* 0x000000121e207981 */ /* 0x000964000c1e1100 */
.L_x_42:
[----:B------:R-:W-:Y:S05]  /*5bd0*/  BSYNC B1 ;  /* 0x0000000000017941 */ /* 0x000fea0003800000 */
.L_x_41:
[----:B-----5:R-:W-:Y:S01]  /*5be0*/  LOP3.LUT R32, R32, 0xff, RZ, 0xc0, !PT ;  /* 0x000000ff20207812 */ /* 0x020fe200078ec0ff */
[----:B------:R-:W-:Y:S01]  /*5bf0*/  BSSY B1, `(.L_x_43) ;  /* 0x000000b000017945 */ /* 0x000fe20003800000 */
[----:B------:R-:W-:Y:S02]  /*5c00*/  ISETP.LT.OR P3, PT, R35, 0x2, !P1 ;  /* 0x000000022300780c */ /* 0x000fe40004f61670 */
[----:B------:R-:W-:-:S05]  /*5c10*/  F2FP.F16.E5M2.UNPACK_B R32, R32 ;  /* 0x00000020ff20723e */ /* 0x000fca00020004ff */
[----:B------:R-:W-:-:S05]  /*5c20*/  HADD2.F32 R32, -RZ, R32.H0_H0 ;  /* 0x20000020ff207230 */ /* 0x000fca0000004100 */
[----:B--2---:R-:W-:Y:S01]  /*5c30*/  FMUL R33, R32, UR21 ;  /* 0x0000001520217c20 */ /* 0x004fe20008400000 */
[----:B------:R-:W-:-:S03]  /*5c40*/  PRMT R32, RZ, 0x7610, R32 ;  /* 0x00007610ff207816 */ /* 0x000fc60000000020 */
[----:B------:R-:W-:-:S05]  /*5c50*/  FFMA R33, R226, UR20, R33 ;  /* 0x00000014e2217c23 */ /* 0x000fca0008000021 */
[----:B------:R-:W-:-:S05]  /*5c60*/  F2FP.SATFINITE.E5M2.F32.PACK_AB_MERGE_C R33, RZ, R33, RZ ;  /* 0x00000021ff21723e */ /* 0x000fca00048060ff */
[----:B------:R2:W-:Y:S01]  /*5c70*/  @!P5 STG.E.U8 desc[UR18][R26.64], R33 ;  /* 0x000000211a00d986 */ /* 0x0005e2000c101112 */
[----:B------:R-:W-:Y:S05]  /*5c80*/  @P3 BRA `(.L_x_44) ;  /* 0x0000000000043947 */ /* 0x000fea0003800000 */
[----:B------:R0:W5:Y:S02]  /*5c90*/  LDG.E.U8 R32, desc[UR18][R30.64+0x1] ;  /* 0x000001121e207981 */ /* 0x000164000c1e1100 */
.L_x_44:
[----:B------:R-:W-:Y:S05]  /*5ca0*/  BSYNC B1 ;  /* 0x0000000000017941 */ /* 0x000fea0003800000 */
.L_x_43:
[----:B-----5:R-:W-:Y:S01]  /*5cb0*/  LOP3.LUT R32, R32, 0xff, RZ, 0xc0, !PT ;  /* 0x000000ff20207812 */ /* 0x020fe200078ec0ff */
[----:B------:R-:W-:Y:S01]  /*5cc0*/  BSSY B1, `(.L_x_45) ;  /* 0x000000b000017945 */ /* 0x000fe20003800000 */
[----:B------:R-:W-:Y:S02]  /*5cd0*/  ISETP.LT.OR P4, PT, R35, 0x9, !P0 ;  /* 0x000000092300780c */ /* 0x000fe40004781670 */
[----:B------:R-:W-:-:S05]  /*5ce0*/  F2FP.F16.E5M2.UNPACK_B R32, R32 ;  /* 0x00000020ff20723e */ /* 0x000fca00020004ff */
[----:B------:R-:W-:-:S05]  /*5cf0*/  HADD2.F32 R32, -RZ, R32.H0_H0 ;  /* 0x20000020ff207230 */ /* 0x000fca0000004100 */
[----:B------:R-:W-:-:S04]  /*5d00*/  FMUL R32, R32, UR21 ;  /* 0x0000001520207c20 */ /* 0x000fc80008400000 */
[----:B------:R-:W-:-:S05]  /*5d10*/  FFMA R32, R225, UR20, R32 ;  /* 0x00000014e1207c23 */ /* 0x000fca0008000020 */
[----:B--2---:R-:W-:Y:S02]  /*5d20*/  F2FP.SATFINITE.E5M2.F32.PACK_AB_MERGE_C R33, RZ, R32, RZ ;  /* 0x00000020ff21723e */ /* 0x004fe400048060ff */
[----:B------:R-:W-:-:S03]  /*5d30*/  PRMT R32, RZ, 0x7610, R32 ;  /* 0x00007610ff207816 */ /* 0x000fc60000000020 */
[----:B------:R2:W-:Y:S01]  /*5d40*/  @!P3 STG.E.U8 desc[UR18][R26.64+0x1], R33 ;  /* 0x000001211a00b986 */ /* 0x0005e2000c101112 */
[----:B------:R-:W-:Y:S05]  /*5d50*/  @P4 BRA `(.L_x_46) ;  /* 0x0000000000044947 */ /* 0x000fea0003800000 */
[----:B------:R0:W5:Y:S02]  /*5d60*/  LDG.E.U8 R32, desc[UR18][R28.64+0x8] ;  /* 0x000008121c207981 */ /* 0x000164000c1e1100 */
.L_x_46:
[----:B------:R-:W-:Y:S05]  /*5d70*/  BSYNC B1 ;  /* 0x0000000000017941 */ /* 0x000fea0003800000 */
.L_x_45:
        /* <DEDUP_REMOVED lines=12> */
.L_x_48:
[----:B------:R-:W-:Y:S05]  /*5e40*/  BSYNC B1 ;  /* 0x0000000000017941 */ /* 0x000fea0003800000 */
.L_x_47:
        /* <DEDUP_REMOVED lines=12> */
.L_x_50:
[----:B------:R-:W-:Y:S05]  /*5f10*/  BSYNC B1 ;  /* 0x0000000000017941 */ /* 0x000fea0003800000 */
.L_x_49:
        /* <DEDUP_REMOVED lines=12> */
.L_x_52:
[----:B------:R-:W-:Y:S05]  /*5fe0*/  BSYNC B1 ;  /* 0x0000000000017941 */ /* 0x000fea0003800000 */
.L_x_51:
        /* <DEDUP_REMOVED lines=12> */
.L_x_54:
[----:B------:R-:W-:Y:S05]  /*60b0*/  BSYNC B1 ;  /* 0x0000000000017941 */ /* 0x000fea0003800000 */
.L_x_53:
        /* <DEDUP_REMOVED lines=12> */
.L_x_56:
[----:B------:R-:W-:Y:S05]  /*6180*/  BSYNC B1 ;  /* 0x0000000000017941 */ /* 0x000fea0003800000 */
.L_x_55:
        /* <DEDUP_REMOVED lines=12> */
.L_x_58:
[----:B------:R-:W-:Y:S05]  /*6250*/  BSYNC B1 ;  /* 0x0000000000017941 */ /* 0x000fea0003800000 */
.L_x_57:
        /* <DEDUP_REMOVED lines=12> */
.L_x_60:
[----:B------:R-:W-:Y:S05]  /*6320*/  BSYNC B1 ;  /* 0x0000000000017941 */ /* 0x000fea0003800000 */
.L_x_59:
        /* <DEDUP_REMOVED lines=12> */
.L_x_62:
[----:B------:R-:W-:Y:S05]  /*63f0*/  BSYNC B1 ;  /* 0x0000000000017941 */ /* 0x000fea0003800000 */
.L_x_61:
        /* <DEDUP_REMOVED lines=12> */
.L_x_64:
[----:B------:R-:W-:Y:S05]  /*64c0*/  BSYNC B1 ;  /* 0x0000000000017941 */ /* 0x000fea0003800000 */
.L_x_63:
        /* <DEDUP_REMOVED lines=12> */
.L_x_66:
[----:B------:R-:W-:Y:S05]  /*6590*/  BSYNC B1 ;  /* 0x0000000000017941 */ /* 0x000fea0003800000 */
.L_x_65:
        /* <DEDUP_REMOVED lines=12> */
.L_x_68:
[----:B------:R-:W-:Y:S05]  /*6660*/  BSYNC B1 ;  /* 0x0000000000017941 */ /* 0x000fea0003800000 */
.L_x_67:
        /* <DEDUP_REMOVED lines=12> */
.L_x_70:
[----:B------:R-:W-:Y:S05]  /*6730*/  BSYNC B1 ;  /* 0x0000000000017941 */ /* 0x000fea0003800000 */
.L_x_69:
        /* <DEDUP_REMOVED lines=12> */
.L_x_72:
[----:B------:R-:W-:Y:S05]  /*6800*/  BSYNC B1 ;  /* 0x0000000000017941 */ /* 0x000fea0003800000 */
.L_x_71:
        /* <DEDUP_REMOVED lines=12> */
.L_x_74:
[----:B------:R-:W-:Y:S05]  /*68d0*/  BSYNC B1 ;  /* 0x0000000000017941 */ /* 0x000fea0003800000 */
.L_x_73:
        /* <DEDUP_REMOVED lines=12> */
.L_x_76:
[----:B------:R-:W-:Y:S05]  /*69a0*/  BSYNC B1 ;  /* 0x0000000000017941 */ /* 0x000fea0003800000 */
.L_x_75:
        /* <DEDUP_REMOVED lines=12> */
.L_x_78:
[----:B------:R-:W-:Y:S05]  /*6a70*/  BSYNC B1 ;  /* 0x0000000000017941 */ /* 0x000fea0003800000 */
.L_x_77:
        /* <DEDUP_REMOVED lines=12> */
.L_x_80:
[----:B------:R-:W-:Y:S05]  /*6b40*/  BSYNC B1 ;  /* 0x0000000000017941 */ /* 0x000fea0003800000 */
.L_x_79:
        /* <DEDUP_REMOVED lines=12> */
.L_x_82:
[----:B------:R-:W-:Y:S05]  /*6c10*/  BSYNC B1 ;  /* 0x0000000000017941 */ /* 0x000fea0003800000 */
.L_x_81:
        /* <DEDUP_REMOVED lines=12> */
.L_x_84:
[----:B------:R-:W-:Y:S05]  /*6ce0*/  BSYNC B1 ;  /* 0x0000000000017941 */ /* 0x000fea0003800000 */
.L_x_83:
        /* <DEDUP_REMOVED lines=12> */
.L_x_86:
[----:B------:R-:W-:Y:S05]  /*6db0*/  BSYNC B1 ;  /* 0x0000000000017941 */ /* 0x000fea0003800000 */
.L_x_85:
        /* <DEDUP_REMOVED lines=12> */
.L_x_88:
[----:B------:R-:W-:Y:S05]  /*6e80*/  BSYNC B1 ;  /* 0x0000000000017941 */ /* 0x000fea0003800000 */
.L_x_87:
        /* <DEDUP_REMOVED lines=12> */
.L_x_90:
[----:B------:R-:W-:Y:S05]  /*6f50*/  BSYNC B1 ;  /* 0x0000000000017941 */ /* 0x000fea0003800000 */
.L_x_89:
        /* <DEDUP_REMOVED lines=12> */
.L_x_92:
[----:B------:R-:W-:Y:S05]  /*7020*/  BSYNC B1 ;  /* 0x0000000000017941 */ /* 0x000fea0003800000 */
.L_x_91:
        /* <DEDUP_REMOVED lines=12> */
.L_x_94:
[----:B------:R-:W-:Y:S05]  /*70f0*/  BSYNC B1 ;  /* 0x0000000000017941 */ /* 0x000fea0003800000 */
.L_x_93:
        /* <DEDUP_REMOVED lines=12> */
.L_x_96:
[----:B------:R-:W-:Y:S05]  /*71c0*/  BSYNC B1 ;  /* 0x0000000000017941 */ /* 0x000fea0003800000 */
.L_x_95:
        /* <DEDUP_REMOVED lines=12> */
.L_x_98:
[----:B------:R-:W-:Y:S05]  /*7290*/  BSYNC B1 ;  /* 0x0000000000017941 */ /* 0x000fea0003800000 */
.L_x_97:
        /* <DEDUP_REMOVED lines=12> */
.L_x_100:
[----:B------:R-:W-:Y:S05]  /*7360*/  BSYNC B1 ;  /* 0x0000000000017941 */ /* 0x000fea0003800000 */
.L_x_99:
        /* <DEDUP_REMOVED lines=12> */
.L_x_102:
[----:B------:R-:W-:Y:S05]  /*7430*/  BSYNC B1 ;  /* 0x0000000000017941 */ /* 0x000fea0003800000 */
.L_x_101:
        /* <DEDUP_REMOVED lines=12> */
.L_x_104:
[----:B------:R-:W-:Y:S05]  /*7500*/  BSYNC B1 ;  /* 0x0000000000017941 */ /* 0x000fea0003800000 */
.L_x_103:
        /* <DEDUP_REMOVED lines=12> */
.L_x_106:
[----:B------:R-:W-:Y:S05]  /*75d0*/  BSYNC B1 ;  /* 0x0000000000017941 */ /* 0x000fea0003800000 */
.L_x_105:
        /* <DEDUP_REMOVED lines=12> */
.L_x_108:
[----:B------:R-:W-:Y:S05]  /*76a0*/  BSYNC B1 ;  /* 0x0000000000017941 */ /* 0x000fea0003800000 */
.L_x_107:
        /* <DEDUP_REMOVED lines=12> */
.L_x_110:
[----:B------:R-:W-:Y:S05]  /*7770*/  BSYNC B1 ;  /* 0x0000000000017941 */ /* 0x000fea0003800000 */
.L_x_109:
        /* <DEDUP_REMOVED lines=12> */
.L_x_112:
[----:B------:R-:W-:Y:S05]  /*7840*/  BSYNC B1 ;  /* 0x0000000000017941 */ /* 0x000fea0003800000 */
.L_x_111:
        /* <DEDUP_REMOVED lines=12> */
.L_x_114:
[----:B------:R-:W-:Y:S05]  /*7910*/  BSYNC B1 ;  /* 0x0000000000017941 */ /* 0x000fea0003800000 */
.L_x_113:
        /* <DEDUP_REMOVED lines=12> */
.L_x_116:
[----:B------:R-:W-:Y:S05]  /*79e0*/  BSYNC B1 ;  /* 0x0000000000017941 */ /* 0x000fea0003800000 */
.L_x_115:
        /* <DEDUP_REMOVED lines=12> */
.L_x_118:
[----:B------:R-:W-:Y:S05]  /*7ab0*/  BSYNC B1 ;  /* 0x0000000000017941 */ /* 0x000fea0003800000 */
.L_x_117:
        /* <DEDUP_REMOVED lines=12> */
.L_x_120:
[----:B------:R-:W-:Y:S05]  /*7b80*/  BSYNC B1 ;  /* 0x0000000000017941 */ /* 0x000fea0003800000 */
.L_x_119:
        /* <DEDUP_REMOVED lines=12> */
.L_x_122:
[----:B------:R-:W-:Y:S05]  /*7c50*/  BSYNC B1 ;  /* 0x0000000000017941 */ /* 0x000fea0003800000 */
.L_x_121:
        /* <DEDUP_REMOVED lines=12> */
.L_x_124:
[----:B------:R-:W-:Y:S05]  /*7d20*/  BSYNC B1 ;  /* 0x0000000000017941 */ /* 0x000fea0003800000 */
.L_x_123:
        /* <DEDUP_REMOVED lines=12> */
.L_x_126:
[----:B------:R-:W-:Y:S05]  /*7df0*/  BSYNC B1 ;  /* 0x0000000000017941 */ /* 0x000fea0003800000 */
.L_x_125:
        /* <DEDUP_REMOVED lines=12> */
.L_x_128:
[----:B------:R-:W-:Y:S05]  /*7ec0*/  BSYNC B1 ;  /* 0x0000000000017941 */ /* 0x000fea0003800000 */
.L_x_127:
        /* <DEDUP_REMOVED lines=12> */
.L_x_130:
[----:B------:R-:W-:Y:S05]  /*7f90*/  BSYNC B1 ;  /* 0x0000000000017941 */ /* 0x000fea0003800000 */
.L_x_129:
        /* <DEDUP_REMOVED lines=12> */
.L_x_132:
[----:B------:R-:W-:Y:S05]  /*8060*/  BSYNC B1 ;  /* 0x0000000000017941 */ /* 0x000fea0003800000 */
.L_x_131:
        /* <DEDUP_REMOVED lines=12> */
.L_x_134:
[----:B------:R-:W-:Y:S05]  /*8130*/  BSYNC B1 ;  /* 0x0000000000017941 */ /* 0x000fea0003800000 */
.L_x_133:
        /* <DEDUP_REMOVED lines=12> */
.L_x_136:
[----:B------:R-:W-:Y:S05]  /*8200*/  BSYNC B1 ;  /* 0x0000000000017941 */ /* 0x000fea0003800000 */
.L_x_135:
        /* <DEDUP_REMOVED lines=12> */
.L_x_138:
[----:B------:R-:W-:Y:S05]  /*82d0*/  BSYNC B1 ;  /* 0x0000000000017941 */ /* 0x000fea0003800000 */
.L_x_137:
        /* <DEDUP_REMOVED lines=12> */
.L_x_140:
[----:B------:R-:W-:Y:S05]  /*83a0*/  BSYNC B1 ;  /* 0x0000000000017941 */ /* 0x000fea0003800000 */
.L_x_139:
        /* <DEDUP_REMOVED lines=12> */
.L_x_142:
[----:B------:R-:W-:Y:S05]  /*8470*/  BSYNC B1 ;  /* 0x0000000000017941 */ /* 0x000fea0003800000 */
.L_x_141:
        /* <DEDUP_REMOVED lines=12> */
.L_x_144:
[----:B------:R-:W-:Y:S05]  /*8540*/  BSYNC B1 ;  /* 0x0000000000017941 */ /* 0x000fea0003800000 */
.L_x_143:
        /* <DEDUP_REMOVED lines=12> */
.L_x_146:
[----:B------:R-:W-:Y:S05]  /*8610*/  BSYNC B1 ;  /* 0x0000000000017941 */ /* 0x000fea0003800000 */
.L_x_145:
        /* <DEDUP_REMOVED lines=12> */
.L_x_148:
[----:B------:R-:W-:Y:S05]  /*86e0*/  BSYNC B1 ;  /* 0x0000000000017941 */ /* 0x000fea0003800000 */
.L_x_147:
        /* <DEDUP_REMOVED lines=12> */
.L_x_150:
[----:B------:R-:W-:Y:S05]  /*87b0*/  BSYNC B1 ;  /* 0x0000000000017941 */ /* 0x000fea0003800000 */
.L_x_149:
        /* <DEDUP_REMOVED lines=12> */
.L_x_152:
[----:B------:R-:W-:Y:S05]  /*8880*/  BSYNC B1 ;  /* 0x0000000000017941 */ /* 0x000fea0003800000 */
.L_x_151:
        /* <DEDUP_REMOVED lines=12> */
.L_x_154:
[----:B------:R-:W-:Y:S05]  /*8950*/  BSYNC B1 ;  /* 0x0000000000017941 */ /* 0x000fea0003800000 */
.L_x_153:
        /* <DEDUP_REMOVED lines=12> */
.L_x_156:
[----:B------:R-:W-:Y:S05]  /*8a20*/  BSYNC B1 ;  /* 0x0000000000017941 */ /* 0x000fea0003800000 */
.L_x_155:
        /* <DEDUP_REMOVED lines=12> */
.L_x_158:
[----:B------:R-:W-:Y:S05]  /*8af0*/  BSYNC B1 ;  /* 0x0000000000017941 */ /* 0x000fea0003800000 */
.L_x_157:
        /* <DEDUP_REMOVED lines=12> */
.L_x_160:
[----:B------:R-:W-:Y:S05]  /*8bc0*/  BSYNC B1 ;  /* 0x0000000000017941 */ /* 0x000fea0003800000 */
.L_x_159:
        /* <DEDUP_REMOVED lines=12> */
.L_x_162:
[----:B------:R-:W-:Y:S05]  /*8c90*/  BSYNC B1 ;  /* 0x0000000000017941 */ /* 0x000fea0003800000 */
.L_x_161:
        /* <DEDUP_REMOVED lines=12> */
.L_x_164:
[----:B------:R-:W-:Y:S05]  /*8d60*/  BSYNC B1 ;  /* 0x0000000000017941 */ /* 0x000fea0003800000 */
.L_x_163:
        /* <DEDUP_REMOVED lines=12> */
.L_x_166:
[----:B------:R-:W-:Y:S05]  /*8e30*/  BSYNC B1 ;  /* 0x0000000000017941 */ /* 0x000fea0003800000 */
.L_x_165:
        /* <DEDUP_REMOVED lines=12> */
.L_x_168:
[----:B------:R-:W-:Y:S05]  /*8f00*/  BSYNC B1 ;  /* 0x0000000000017941 */ /* 0x000fea0003800000 */
.L_x_167:
        /* <DEDUP_REMOVED lines=12> */
.L_x_170:
[----:B------:R-:W-:Y:S05]  /*8fd0*/  BSYNC B1 ;  /* 0x0000000000017941 */ /* 0x000fea0003800000 */
.L_x_169:
        /* <DEDUP_REMOVED lines=12> */
.L_x_172:
[----:B------:R-:W-:Y:S05]  /*90a0*/  BSYNC B1 ;  /* 0x0000000000017941 */ /* 0x000fea0003800000 */
.L_x_171:
        /* <DEDUP_REMOVED lines=12> */
.L_x_174:
[----:B------:R-:W-:Y:S05]  /*9170*/  BSYNC B1 ;  /* 0x0000000000017941 */ /* 0x000fea0003800000 */
.L_x_173:
        /* <DEDUP_REMOVED lines=12> */
.L_x_176:
[----:B------:R-:W-:Y:S05]  /*9240*/  BSYNC B1 ;  /* 0x0000000000017941 */ /* 0x000fea0003800000 */
.L_x_175:
        /* <DEDUP_REMOVED lines=12> */
.L_x_178:
[----:B------:R-:W-:Y:S05]  /*9310*/  BSYNC B1 ;  /* 0x0000000000017941 */ /* 0x000fea0003800000 */
.L_x_177:
        /* <DEDUP_REMOVED lines=12> */
.L_x_180:
[----:B------:R-:W-:Y:S05]  /*93e0*/  BSYNC B1 ;  /* 0x0000000000017941 */ /* 0x000fea0003800000 */
.L_x_179:
        /* <DEDUP_REMOVED lines=12> */
.L_x_182:
[----:B------:R-:W-:Y:S05]  /*94b0*/  BSYNC B1 ;  /* 0x0000000000017941 */ /* 0x000fea0003800000 */
.L_x_181:
        /* <DEDUP_REMOVED lines=12> */
.L_x_184:
[----:B------:R-:W-:Y:S05]  /*9580*/  BSYNC B1 ;  /* 0x0000000000017941 */ /* 0x000fea0003800000 */
.L_x_183:
        /* <DEDUP_REMOVED lines=12> */
.L_x_186:
[----:B------:R-:W-:Y:S05]  /*9650*/  BSYNC B1 ;  /* 0x0000000000017941 */ /* 0x000fea0003800000 */
.L_x_185:
        /* <DEDUP_REMOVED lines=12> */
.L_x_188:
[----:B------:R-:W-:Y:S05]  /*9720*/  BSYNC B1 ;  /* 0x0000000000017941 */ /* 0x000fea0003800000 */
.L_x_187:
        /* <DEDUP_REMOVED lines=12> */
.L_x_190:
[----:B------:R-:W-:Y:S05]  /*97f0*/  BSYNC B1 ;  /* 0x0000000000017941 */ /* 0x000fea0003800000 */
.L_x_189:
        /* <DEDUP_REMOVED lines=12> */
.L_x_192:
[----:B------:R-:W-:Y:S05]  /*98c0*/  BSYNC B1 ;  /* 0x0000000000017941 */ /* 0x000fea0003800000 */
.L_x_191:
[----:B-----5:R-:W-:Y:S01]  /*98d0*/  LOP3.LUT R32, R32, 0xff, RZ, 0xc0, !PT ;  /* 0x000000ff20207812 */ /* 0x020fe200078ec0ff */
[----:B------:R-:W-:Y:S01]  /*98e0*/  BSSY B1, `(.L_x_193) ;  /* 0x000000b000017945 */ /* 0x000fe20003800000 */
[----:B------:R-:W-:Y:S02]  /*98f0*/  ISETP.LT.OR P4, PT, R35, 0x99, !P1 ;  /* 0x000000992300780c */ /* 0x000fe40004f81670 */
[----:B------:R-:W-:-:S05]  /*9900*/  F2FP.F16.E5M2.UNPACK_B R32, R32 ;  /* 0x00000020ff20723e */ /* 0x000fca00020004ff */
[----:B------:R-:W-:-:S05]  /*9910*/  HADD2.F32 R32, -RZ, R32.H0_H0 ;  /* 0x20000020ff207230 */ /* 0x000fca0000004100 */
[----:B------:R-:W-:-:S04]  /*9920*/  FMUL R32, R32, UR21 ;  /* 0x0000001520207c20 */ /* 0x000fc80008400000 */
[----:B------:R-:W-:Y:S01]  /*9930*/  FFMA R32, R23, UR20, R32 ;  /* 0x0000001417207c23 */ /* 0x000fe20008000020 */
[----:B------:R-:W-:-:S04]  /*9940*/  PRMT R23, RZ, 0x7610, R23 ;  /* 0x00007610ff177816 */ /* 0x000fc80000000017 */
[----:B--2---:R-:W-:-:S05]  /*9950*/  F2FP.SATFINITE.E5M2.F32.PACK_AB_MERGE_C R33, RZ, R32, RZ ;  /* 0x00000020ff21723e */ /* 0x004fca00048060ff */
[----:B------:R2:W-:Y:S01]  /*9960*/  @!P3 STG.E.U8 desc[UR18][R24.64+0x99], R33 ;  /* 0x000099211800b986 */ /* 0x0005e2000c101112 */
[----:B------:R-:W-:Y:S05]  /*9970*/  @P4 BRA `(.L_x_194) ;  /* 0x0000000000044947 */ /* 0x000fea0003800000 */
[----:B------:R0:W5:Y:S02]  /*9980*/  LDG.E.U8 R23, desc[UR18][R30.64+0x98] ;  /* 0x000098121e177981 */ /* 0x000164000c1e1100 */
.L_x_194:
[----:B------:R-:W-:Y:S05]  /*9990*/  BSYNC B1 ;  /* 0x0000000000017941 */ /* 0x000fea0003800000 */
.L_x_193:
        /* <DEDUP_REMOVED lines=8> */
[----:B------:R-:W-:-:S05]  /*9a20*/  F2FP.SATFINITE.E5M2.F32.PACK_AB_MERGE_C R23, RZ, R23, RZ ;  /* 0x00000017ff17723e */ /* 0x000fca00048060ff */
[----:B------:R0:W-:Y:S01]  /*9a30*/  @!P4 STG.E.U8 desc[UR18][R26.64+0x98], R23 ;  /* 0x000098171a00c986 */ /* 0x0001e2000c101112 */
[----:B------:R-:W-:Y:S05]  /*9a40*/  @P3 BRA `(.L_x_196) ;  /* 0x0000000000043947 */ /* 0x000fea0003800000 */
[----:B------:R0:W5:Y:S02]  /*9a50*/  LDG.E.U8 R22, desc[UR18][R30.64+0x99] ;  /* 0x000099121e167981 */ /* 0x000164000c1e1100 */
.L_x_196:
[----:B------:R-:W-:Y:S05]  /*9a60*/  BSYNC B1 ;  /* 0x0000000000017941 */ /* 0x000fea0003800000 */
.L_x_195:
        /* <DEDUP_REMOVED lines=8> */
[----:B0-----:R-:W-:-:S05]  /*9af0*/  F2FP.SATFINITE.E5M2.F32.PACK_AB_MERGE_C R23, RZ, R22, RZ ;  /* 0x00000016ff17723e */ /* 0x001fca00048060ff */
[----:B------:R0:W-:Y:S01]  /*9b00*/  @!P3 STG.E.U8 desc[UR18][R26.64+0x99], R23 ;  /* 0x000099171a00b986 */ /* 0x0001e2000c101112 */
[----:B------:R-:W-:Y:S05]  /*9b10*/  @P4 BRA `(.L_x_198) ;  /* 0x0000000000044947 */ /* 0x000fea0003800000 */
[----:B------:R0:W5:Y:S02]  /*9b20*/  LDG.E.U8 R21, desc[UR18][R28.64+0xa0] ;  /* 0x0000a0121c157981 */ /* 0x000164000c1e1100 */
.L_x_198:
[----:B------:R-:W-:Y:S05]  /*9b30*/  BSYNC B1 ;  /* 0x0000000000017941 */ /* 0x000fea0003800000 */
.L_x_197:
        /* <DEDUP_REMOVED lines=12> */
.L_x_200:
[----:B------:R-:W-:Y:S05]  /*9c00*/  BSYNC B1 ;  /* 0x0000000000017941 */ /* 0x000fea0003800000 */
.L_x_199:
        /* <DEDUP_REMOVED lines=12> */
.L_x_202:
[----:B------:R-:W-:Y:S05]  /*9cd0*/  BSYNC B1 ;  /* 0x0000000000017941 */ /* 0x000fea0003800000 */
.L_x_201:
        /* <DEDUP_REMOVED lines=12> */
.L_x_204:
[----:B------:R-:W-:Y:S05]  /*9da0*/  BSYNC B1 ;  /* 0x0000000000017941 */ /* 0x000fea0003800000 */
.L_x_203:
        /* <DEDUP_REMOVED lines=12> */
.L_x_206:
[----:B------:R-:W-:Y:S05]  /*9e70*/  BSYNC B1 ;  /* 0x0000000000017941 */ /* 0x000fea0003800000 */
.L_x_205:
        /* <DEDUP_REMOVED lines=12> */
.L_x_208:
[----:B------:R-:W-:Y:S05]  /*9f40*/  BSYNC B1 ;  /* 0x0000000000017941 */ /* 0x000fea0003800000 */
.L_x_207:
        /* <DEDUP_REMOVED lines=12> */
.L_x_210:
[----:B------:R-:W-:Y:S05]  /*a010*/  BSYNC B1 ;  /* 0x0000000000017941 */ /* 0x000fea0003800000 */
.L_x_209:
        /* <DEDUP_REMOVED lines=12> */
.L_x_212:
[----:B------:R-:W-:Y:S05]  /*a0e0*/  BSYNC B1 ;  /* 0x0000000000017941 */ /* 0x000fea0003800000 */
.L_x_211:
        /* <DEDUP_REMOVED lines=12> */
.L_x_214:
[----:B------:R-:W-:Y:S05]  /*a1b0*/  BSYNC B1 ;  /* 0x0000000000017941 */ /* 0x000fea0003800000 */
.L_x_213:
        /* <DEDUP_REMOVED lines=12> */
.L_x_216:
[----:B------:R-:W-:Y:S05]  /*a280*/  BSYNC B1 ;  /* 0x0000000000017941 */ /* 0x000fea0003800000 */
.L_x_215:
        /* <DEDUP_REMOVED lines=12> */
.L_x_218:
[----:B------:R-:W-:Y:S05]  /*a350*/  BSYNC B1 ;  /* 0x0000000000017941 */ /* 0x000fea0003800000 */
.L_x_217:
        /* <DEDUP_REMOVED lines=12> */
.L_x_220:
[----:B------:R-:W-:Y:S05]  /*a420*/  BSYNC B1 ;  /* 0x0000000000017941 */ /* 0x000fea0003800000 */
.L_x_219:
        /* <DEDUP_REMOVED lines=12> */
.L_x_222:
[----:B------:R-:W-:Y:S05]  /*a4f0*/  BSYNC B1 ;  /* 0x0000000000017941 */ /* 0x000fea0003800000 */
.L_x_221:
        /* <DEDUP_REMOVED lines=12> */
.L_x_224:
[----:B------:R-:W-:Y:S05]  /*a5c0*/  BSYNC B1 ;  /* 0x0000000000017941 */ /* 0x000fea0003800000 */
.L_x_223:
        /* <DEDUP_REMOVED lines=12> */
.L_x_226:
[----:B------:R-:W-:Y:S05]  /*a690*/  BSYNC B1 ;  /* 0x0000000000017941 */ /* 0x000fea0003800000 */
.L_x_225:
        /* <DEDUP_REMOVED lines=12> */
.L_x_228:
[----:B------:R-:W-:Y:S05]  /*a760*/  BSYNC B1 ;  /* 0x0000000000017941 */ /* 0x000fea0003800000 */
.L_x_227:
        /* <DEDUP_REMOVED lines=12> */
.L_x_230:
[----:B------:R-:W-:Y:S05]  /*a830*/  BSYNC B1 ;  /* 0x0000000000017941 */ /* 0x000fea0003800000 */
.L_x_229:
        /* <DEDUP_REMOVED lines=12> */
.L_x_232:
[----:B------:R-:W-:Y:S05]  /*a900*/  BSYNC B1 ;  /* 0x0000000000017941 */ /* 0x000fea0003800000 */
.L_x_231:
        /* <DEDUP_REMOVED lines=12> */
.L_x_234:
[----:B------:R-:W-:Y:S05]  /*a9d0*/  BSYNC B1 ;  /* 0x0000000000017941 */ /* 0x000fea0003800000 */
.L_x_233:
        /* <DEDUP_REMOVED lines=12> */
.L_x_236:
[----:B------:R-:W-:Y:S05]  /*aaa0*/  BSYNC B1 ;  /* 0x0000000000017941 */ /* 0x000fea0003800000 */
.L_x_235:
[----:B-----5:R-:W-:Y:S01]  /*aab0*/  LOP3.LUT R2, R2, 0xff, RZ, 0xc0, !PT ;  /* 0x000000ff02027812 */ /* 0x020fe200078ec0ff */
[----:B------:R-:W-:Y:S01]  /*aac0*/  BSSY B1, `(.L_x_237) ;  /* 0x000000b000017945 */ /* 0x000fe20003800000 */
[----:B------:R-:W-:Y:S02]  /*aad0*/  ISETP.LT.OR P4, PT, R35, 0xc9, !P0 ;  /* 0x000000c92300780c */ /* 0x000fe40004781670 */
[----:B------:R-:W-:-:S05]  /*aae0*/  F2FP.F16.E5M2.UNPACK_B R2, R2 ;  /* 0x00000002ff02723e */ /* 0x000fca00020004ff */
[----:B------:R-:W-:-:S05]  /*aaf0*/  HADD2.F32 R2, -RZ, R2.H0_H0 ;  /* 0x20000002ff027230 */ /* 0x000fca0000004100 */
[----:B0-----:R-:W-:-:S04]  /*ab00*/  FMUL R3, R2, UR21 ;  /* 0x0000001502037c20 */ /* 0x001fc80008400000 */
[----:B------:R-:W-:Y:S01]  /*ab10*/  FFMA R3, R0, UR20, R3 ;  /* 0x0000001400037c23 */ /* 0x000fe20008000003 */
[----:B------:R-:W-:-:S04]  /*ab20*/  PRMT R0, RZ, 0x7610, R0 ;  /* 0x00007610ff007816 */ /* 0x000fc80000000000 */
[----:B------:R-:W-:-:S05]  /*ab30*/  F2FP.SATFINITE.E5M2.F32.PACK_AB_MERGE_C R3, RZ, R3, RZ ;  /* 0x00000003ff03723e */ /* 0x000fca00048060ff */
[----:B------:R0:W-:Y:S01]  /*ab40*/  @!P3 STG.E.U8 desc[UR18][R26.64+0xc1], R3 ;  /* 0x0000c1031a00b986 */ /* 0x0001e2000c101112 */
[----:B------:R-:W-:Y:S05]  /*ab50*/  @P4 BRA `(.L_x_238) ;  /* 0x0000000000044947 */ /* 0x000fea0003800000 */
[----:B------:R0:W5:Y:S02]  /*ab60*/  LDG.E.U8 R0, desc[UR18][R28.64+0xc8] ;  /* 0x0000c8121c007981 */ /* 0x000164000c1e1100 */
.L_x_238:
[----:B------:R-:W-:Y:S05]  /*ab70*/  BSYNC B1 ;  /* 0x0000000000017941 */ /* 0x000fea0003800000 */
.L_x_237:
[----:B------:R-:W2:Y:S01]  /*ab80*/  LDL.LU R2, [R1] ;  /* 0x0000000001027983 */ /* 0x000ea20000300800 */
[----:B-----5:R-:W-:Y:S01]  /*ab90*/  LOP3.LUT R0, R0, 0xff, RZ, 0xc0, !PT ;  /* 0x000000ff00007812 */ /* 0x020fe200078ec0ff */
[----:B------:R-:W-:Y:S01]  /*aba0*/  BSSY B1, `(.L_x_239) ;  /* 0x000000b000017945 */ /* 0x000fe20003800000 */
[----:B------:R-:W-:Y:S02]  /*abb0*/  ISETP.LT.OR P3, PT, R35, 0xca, !P0 ;  /* 0x000000ca2300780c */ /* 0x000fe40004761670 */
[----:B------:R-:W-:-:S05]  /*abc0*/  F2FP.F16.E5M2.UNPACK_B R0, R0 ;  /* 0x00000000ff00723e */ /* 0x000fca00020004ff */
[----:B------:R-:W-:-:S05]  /*abd0*/  HADD2.F32 R0, -RZ, R0.H0_H0 ;  /* 0x20000000ff007230 */ /* 0x000fca0000004100 */
[----:B------:R-:W-:-:S04]  /*abe0*/  FMUL R0, R0, UR21 ;  /* 0x0000001500007c20 */ /* 0x000fc80008400000 */
[----:B--2---:R-:W-:-:S05]  /*abf0*/  FFMA R0, R2, UR20, R0 ;  /* 0x0000001402007c23 */ /* 0x004fca0008000000 */
[----:B0-----:R-:W-:Y:S02]  /*ac00*/  F2FP.SATFINITE.E5M2.F32.PACK_AB_MERGE_C R3, RZ, R0, RZ ;  /* 0x00000000ff03723e */ /* 0x001fe400048060ff */
[----:B------:R-:W-:-:S03]  /*ac10*/  PRMT R0, RZ, 0x7610, R0 ;  /* 0x00007610ff007816 */ /* 0x000fc60000000000 */
[----:B------:R0:W-:Y:S01]  /*ac20*/  @!P4 STG.E.U8 desc[UR18][R24.64+0xc8], R3 ;  /* 0x0000c8031800c986 */ /* 0x0001e2000c101112 */
[----:B------:R-:W-:Y:S05]  /*ac30*/  @P3 BRA `(.L_x_240) ;  /* 0x0000000000043947 */ /* 0x000fea0003800000 */
[----:B------:R2:W5:Y:S02]  /*ac40*/  LDG.E.U8 R0, desc[UR18][R28.64+0xc9] ;  /* 0x0000c9121c007981 */ /* 0x000564000c1e1100 */
.L_x_240:
[----:B------:R-:W-:Y:S05]  /*ac50*/  BSYNC B1 ;  /* 0x0000000000017941 */ /* 0x000fea0003800000 */
.L_x_239:
[----:B------:R-:W3:Y:S01]  /*ac60*/  LDL.LU R2, [R1+0x4] ;  /* 0x0000040001027983 */ /* 0x000ee20000300800 */
[----:B-----5:R-:W-:Y:S01]  /*ac70*/  LOP3.LUT R0, R0, 0xff, RZ, 0xc0, !PT ;  /* 0x000000ff00007812 */ /* 0x020fe200078ec0ff */
[----:B------:R-:W-:Y:S01]  /*ac80*/  BSSY B1, `(.L_x_241) ;  /* 0x000000b000017945 */ /* 0x000fe20003800000 */
[----:B------:R-:W-:Y:S02]  /*ac90*/  ISETP.LT.OR P4, PT, R35, 0xc9, !P1 ;  /* 0x000000c92300780c */ /* 0x000fe40004f81670 */
[----:B------:R-:W-:-:S05]  /*aca0*/  F2FP.F16.E5M2.UNPACK_B R0, R0 ;  /* 0x00000000ff00723e */ /* 0x000fca00020004ff */
[----:B------:R-:W-:-:S05]  /*acb0*/  HADD2.F32 R0, -RZ, R0.H0_H0 ;  /* 0x20000000ff007230 */ /* 0x000fca0000004100 */
[----:B------:R-:W-:-:S04]  /*acc0*/  FMUL R0, R0, UR21 ;  /* 0x0000001500007c20 */ /* 0x000fc80008400000 */
[----:B---3--:R-:W-:-:S05]  /*acd0*/  FFMA R0, R2, UR20, R0 ;  /* 0x0000001402007c23 */ /* 0x008fca0008000000 */
[----:B0-----:R-:W-:Y:S02]  /*ace0*/  F2FP.SATFINITE.E5M2.F32.PACK_AB_MERGE_C R3, RZ, R0, RZ ;  /* 0x00000000ff03723e */ /* 0x001fe400048060ff */
[----:B------:R-:W-:-:S03]  /*acf0*/  PRMT R0, RZ, 0x7610, R0 ;  /* 0x00007610ff007816 */ /* 0x000fc60000000000 */
[----:B------:R0:W-:Y:S01]  /*ad00*/  @!P3 STG.E.U8 desc[UR18][R24.64+0xc9], R3 ;  /* 0x0000c9031800b986 */ /* 0x0001e2000c101112 */
[----:B------:R-:W-:Y:S05]  /*ad10*/  @P4 BRA `(.L_x_242) ;  /* 0x0000000000044947 */ /* 0x000fea0003800000 */
[----:B------:R3:W5:Y:S02]  /*ad20*/  LDG.E.U8 R0, desc[UR18][R30.64+0xc8] ;  /* 0x0000c8121e007981 */ /* 0x000764000c1e1100 */
.L_x_242:
[----:B------:R-:W-:Y:S05]  /*ad30*/  BSYNC B1 ;  /* 0x0000000000017941 */ /* 0x000fea0003800000 */
.L_x_241:
[----:B------:R-:W2:Y:S01]  /*ad40*/  LDL.LU R2, [R1+0x8] ;  /* 0x0000080001027983 */ /* 0x000ea20000300800 */
        /* <DEDUP_REMOVED lines=12> */
.L_x_244:
[----:B------:R-:W-:Y:S05]  /*ae10*/  BSYNC B1 ;  /* 0x0000000000017941 */ /* 0x000fea0003800000 */
.L_x_243:
        /* <DEDUP_REMOVED lines=13> */
.L_x_246:
[----:B------:R-:W-:Y:S05]  /*aef0*/  BSYNC B1 ;  /* 0x0000000000017941 */ /* 0x000fea0003800000 */
.L_x_245:
        /* <DEDUP_REMOVED lines=13> */
.L_x_248:
[----:B------:R-:W-:Y:S05]  /*afd0*/  BSYNC B1 ;  /* 0x0000000000017941 */ /* 0x000fea0003800000 */
.L_x_247:
        /* <DEDUP_REMOVED lines=13> */
.L_x_250:
[----:B------:R-:W-:Y:S05]  /*b0b0*/  BSYNC B1 ;  /* 0x0000000000017941 */ /* 0x000fea0003800000 */
.L_x_249:
        /* <DEDUP_REMOVED lines=13> */
.L_x_252:
[----:B------:R-:W-:Y:S05]  /*b190*/  BSYNC B1 ;  /* 0x0000000000017941 */ /* 0x000fea0003800000 */
.L_x_251:
        /* <DEDUP_REMOVED lines=13> */
.L_x_254:
[----:B------:R-:W-:Y:S05]  /*b270*/  BSYNC B1 ;  /* 0x0000000000017941 */ /* 0x000fea0003800000 */
.L_x_253:
        /* <DEDUP_REMOVED lines=13> */
.L_x_256:
[----:B------:R-:W-:Y:S05]  /*b350*/  BSYNC B1 ;  /* 0x0000000000017941 */ /* 0x000fea0003800000 */
.L_x_255:
        /* <DEDUP_REMOVED lines=13> */
.L_x_258:
[----:B------:R-:W-:Y:S05]  /*b430*/  BSYNC B1 ;  /* 0x0000000000017941 */ /* 0x000fea0003800000 */
.L_x_257:
        /* <DEDUP_REMOVED lines=13> */
.L_x_260:
[----:B------:R-:W-:Y:S05]  /*b510*/  BSYNC B1 ;  /* 0x0000000000017941 */ /* 0x000fea0003800000 */
.L_x_259:
        /* <DEDUP_REMOVED lines=13> */
.L_x_262:
[----:B------:R-:W-:Y:S05]  /*b5f0*/  BSYNC B1 ;  /* 0x0000000000017941 */ /* 0x000fea0003800000 */
.L_x_261:
        /* <DEDUP_REMOVED lines=13> */
.L_x_264:
[----:B------:R-:W-:Y:S05]  /*b6d0*/  BSYNC B1 ;  /* 0x0000000000017941 */ /* 0x000fea0003800000 */
.L_x_263:
        /* <DEDUP_REMOVED lines=13> */
.L_x_266:
[----:B------:R-:W-:Y:S05]  /*b7b0*/  BSYNC B1 ;  /* 0x0000000000017941 */ /* 0x000fea0003800000 */
.L_x_265:
        /* <DEDUP_REMOVED lines=13> */
.L_x_268:
[----:B------:R-:W-:Y:S05]  /*b890*/  BSYNC B1 ;  /* 0x0000000000017941 */ /* 0x000fea0003800000 */
.L_x_267:
        /* <DEDUP_REMOVED lines=13> */
.L_x_270:
[----:B------:R-:W-:Y:S05]  /*b970*/  BSYNC B1 ;  /* 0x0000000000017941 */ /* 0x000fea0003800000 */
.L_x_269:
        /* <DEDUP_REMOVED lines=13> */
.L_x_272:
[----:B------:R-:W-:Y:S05]  /*ba50*/  BSYNC B1 ;  /* 0x0000000000017941 */ /* 0x000fea0003800000 */
.L_x_271:
        /* <DEDUP_REMOVED lines=13> */
.L_x_274:
[----:B------:R-:W-:Y:S05]  /*bb30*/  BSYNC B1 ;  /* 0x0000000000017941 */ /* 0x000fea0003800000 */
.L_x_273:
        /* <DEDUP_REMOVED lines=13> */
.L_x_276:
[----:B------:R-:W-:Y:S05]  /*bc10*/  BSYNC B1 ;  /* 0x0000000000017941 */ /* 0x000fea0003800000 */
.L_x_275:
        /* <DEDUP_REMOVED lines=13> */
.L_x_278:
[----:B------:R-:W-:Y:S05]  /*bcf0*/  BSYNC B1 ;  /* 0x0000000000017941 */ /* 0x000fea0003800000 */
.L_x_277:
        /* <DEDUP_REMOVED lines=13> */
.L_x_280:
[----:B------:R-:W-:Y:S05]  /*bdd0*/  BSYNC B1 ;  /* 0x0000000000017941 */ /* 0x000fea0003800000 */
.L_x_279:
        /* <DEDUP_REMOVED lines=13> */
.L_x_282:
[----:B------:R-:W-:Y:S05]  /*beb0*/  BSYNC B1 ;  /* 0x0000000000017941 */ /* 0x000fea0003800000 */
.L_x_281:
        /* <DEDUP_REMOVED lines=13> */
.L_x_284:
[----:B------:R-:W-:Y:S05]  /*bf90*/  BSYNC B1 ;  /* 0x0000000000017941 */ /* 0x000fea0003800000 */
.L_x_283:
        /* <DEDUP_REMOVED lines=13> */
.L_x_286:
[----:B------:R-:W-:Y:S05]  /*c070*/  BSYNC B1 ;  /* 0x0000000000017941 */ /* 0x000fea0003800000 */
.L_x_285:
        /* <DEDUP_REMOVED lines=13> */
.L_x_288:
[----:B------:R-:W-:Y:S05]  /*c150*/  BSYNC B1 ;  /* 0x0000000000017941 */ /* 0x000fea0003800000 */
.L_x_287:
        /* <DEDUP_REMOVED lines=13> */
.L_x_290:
[----:B------:R-:W-:Y:S05]  /*c230*/  BSYNC B1 ;  /* 0x0000000000017941 */ /* 0x000fea0003800000 */
.L_x_289:
        /* <DEDUP_REMOVED lines=13> */
.L_x_292:
[----:B------:R-:W-:Y:S05]  /*c310*/  BSYNC B1 ;  /* 0x0000000000017941 */ /* 0x000fea0003800000 */
.L_x_291:
[----:B------:R-:W-:Y:S05]  /*c320*/  @P1 BRA `(.L_x_293) ;  /* 0x00000020009c1947 */ /* 0x000fea0003800000 */
[----:B------:R-:W2:Y:S01]  /*c330*/  LDL.LU R2, [R1+0x6c] ;  /* 0x00006c0001027983 */ /* 0x000ea20000300800 */
[----:B-----5:R-:W-:-:S04]  /*c340*/  LOP3.LUT R0, R0, 0xff, RZ, 0xc0, !PT ;  /* 0x000000ff00007812 */ /* 0x020fc800078ec0ff */
[----:B------:R-:W-:-:S05]  /*c350*/  F2FP.F16.E5M2.UNPACK_B R0, R0 ;  /* 0x00000000ff00723e */ /* 0x000fca00020004ff */
[----:B------:R-:W-:-:S05]  /*c360*/  HADD2.F32 R0, -RZ, R0.H0_H0 ;  /* 0x20000000ff007230 */ /* 0x000fca0000004100 */
[----:B------:R-:W-:-:S04]  /*c370*/  FMUL R0, R0, UR21 ;  /* 0x0000001500007c20 */ /* 0x000fc80008400000 */
[----:B--2---:R-:W-:-:S05]  /*c380*/  FFMA R0, R2, UR20, R0 ;  /* 0x0000001402007c23 */ /* 0x004fca0008000000 */
[----:B0-----:R-:W-:-:S05]  /*c390*/  F2FP.SATFINITE.E5M2.F32.PACK_AB_MERGE_C R3, RZ, R0, RZ ;  /* 0x00000000ff03723e */ /* 0x001fca00048060ff */
[----:B------:R0:W-:Y:S01]  /*c3a0*/  STG.E.U8 desc[UR18][R26.64+0xf9], R3 ;  /* 0x0000f9031a007986 */ /* 0x0001e2000c101112 */
[----:B------:R-:W-:Y:S05]  /*c3b0*/  BRA `(.L_x_293) ;  /* 0x0000002000787947 */ /* 0x000fea0003800000 */
.L_x_36:
[----:B------:R-:W-:Y:S01]  /*c3c0*/  ISETP.GE.AND P1, PT, R38, 0x1, PT ;  /* 0x000000012600780c */ /* 0x000fe20003f26270 */
[----:B------:R-:W-:Y:S01]  /*c3d0*/  FMUL R228, R228, UR20 ;  /* 0x00000014e4e47c20 */ /* 0x000fe20008400000 */
[----:B------:R-:W-:Y:S01]  /*c3e0*/  FMUL R227, R227, UR20 ;  /* 0x00000014e3e37c20 */ /* 0x000fe20008400000 */
[----:B------:R-:W-:Y:S01]  /*c3f0*/  ISETP.GE.AND P0, PT, R38, 0x9, PT ;  /* 0x000000092600780c */ /* 0x000fe20003f06270 */
[----:B------:R-:W-:Y:S01]  /*c400*/  FMUL R226, R226, UR20 ;  /* 0x00000014e2e27c20 */ /* 0x000fe20008400000 */
[C---:B------:R-:W-:Y:S02]  /*c410*/  ISETP.LT.OR P4, PT, R35.reuse, 0x1, !P1 ;  /* 0x000000012300780c */ /* 0x040fe40004f81670 */
[----:B------:R-:W-:Y:S02]  /*c420*/  ISETP.LT.OR P5, PT, R35, 0x2, !P1 ;  /* 0x000000022300780c */ /* 0x000fe40004fa1670 */
[----:B------:R-:W-:Y:S02]  /*c430*/  F2FP.SATFINITE.E5M2.F32.PACK_AB_MERGE_C R29, RZ, R228, RZ ;  /* 0x000000e4ff1d723e */ /* 0x000fe400048060ff */
[----:B------:R-:W-:-:S02]  /*c440*/  F2FP.SATFINITE.E5M2.F32.PACK_AB_MERGE_C R227, RZ, R227, RZ ;  /* 0x000000e3ffe3723e */ /* 0x000fc400048060ff */
[----:B------:R-:W-:Y:S01]  /*c450*/  ISETP.LT.OR P3, PT, R35, 0x1, !P0 ;  /* 0x000000012300780c */ /* 0x000fe20004761670 */
[----:B------:R-:W-:-:S04]  /*c460*/  FMUL R225, R225, UR20 ;  /* 0x00000014e1e17c20 */ /* 0x000fc80008400000 */
[----:B------:R0:W-:Y:S01]  /*c470*/  @!P4 STG.E.U8 desc[UR18][R24.64], R29 ;  /* 0x0000001d1800c986 */ /* 0x0001e2000c101112 */
[----:B------:R-:W-:-:S03]  /*c480*/  ISETP.LT.OR P4, PT, R35, 0x2, !P0 ;  /* 0x000000022300780c */ /* 0x000fc60004781670 */
[----:B------:R2:W-:Y:S01]  /*c490*/  @!P5 STG.E.U8 desc[UR18][R24.64+0x1], R227 ;  /* 0x000001e31800d986 */ /* 0x0005e2000c101112 */
[C---:B------:R-:W-:Y:S01]  /*c4a0*/  ISETP.LT.OR P5, PT, R35.reuse, 0x9, !P1 ;  /* 0x000000092300780c */ /* 0x040fe20004fa1670 */
[----:B------:R-:W-:Y:S01]  /*c4b0*/  FMUL R224, R224, UR20 ;  /* 0x00000014e0e07c20 */ /* 0x000fe20008400000 */
[----:B------:R-:W-:Y:S01]  /*c4c0*/  ISETP.LT.OR P6, PT, R35, 0xa, !P1 ;  /* 0x0000000a2300780c */ /* 0x000fe20004fc1670 */
[----:B------:R-:W-:Y:S01]  /*c4d0*/  FMUL R223, R223, UR20 ;  /* 0x00000014dfdf7c20 */ /* 0x000fe20008400000 */
[----:B------:R-:W-:Y:S02]  /*c4e0*/  F2FP.SATFINITE.E5M2.F32.PACK_AB_MERGE_C R31, RZ, R226, RZ ;  /* 0x000000e2ff1f723e */ /* 0x000fe400048060ff */
[----:B------:R-:W-:Y:S02]  /*c4f0*/  F2FP.SATFINITE.E5M2.F32.PACK_AB_MERGE_C R225, RZ, R225, RZ ;  /* 0x000000e1ffe1723e */ /* 0x000fe400048060ff */
[----:B0-----:R-:W-:Y:S01]  /*c500*/  F2FP.SATFINITE.E5M2.F32.PACK_AB_MERGE_C R29, RZ, R224, RZ ;  /* 0x000000e0ff1d723e */ /* 0x001fe200048060ff */
[----:B------:R-:W-:Y:S01]  /*c510*/  @!P3 STG.E.U8 desc[UR18][R26.64], R31 ;  /* 0x0000001f1a00b986 */ /* 0x000fe2000c101112 */
[----:B------:R-:W-:-:S02]  /*c520*/  F2FP.SATFINITE.E5M2.F32.PACK_AB_MERGE_C R223, RZ, R223, RZ ;  /* 0x000000dfffdf723e */ /* 0x000fc400048060ff */
[C---:B------:R-:W-:Y:S01]  /*c530*/  ISETP.LT.OR P3, PT, R35.reuse, 0x9, !P0 ;  /* 0x000000092300780c */ /* 0x040fe20004761670 */
[----:B------:R-:W-:Y:S01]  /*c540*/  @!P4 STG.E.U8 desc[UR18][R26.64+0x1], R225 ;  /* 0x000001e11a00c986 */ /* 0x000fe2000c101112 */
[----:B------:R-:W-:-:S03]  /*c550*/  ISETP.LT.OR P4, PT, R35, 0xa, !P0 ;  /* 0x0000000a2300780c */ /* 0x000fc60004781670 */
[----:B------:R0:W-:Y:S01]  /*c560*/  @!P5 STG.E.U8 desc[UR18][R24.64+0x8], R29 ;  /* 0x0000081d1800d986 */ /* 0x0001e2000c101112 */
[----:B------:R-:W-:Y:S01]  /*c570*/  ISETP.LT.OR P5, PT, R35, 0x11, !P1 ;  /* 0x000000112300780c */ /* 0x000fe20004fa1670 */
[----:B------:R-:W-:Y:S01]  /*c580*/  FMUL R222, R222, UR20 ;  /* 0x00000014dede7c20 */ /* 0x000fe20008400000 */
[----:B------:R-:W-:Y:S01]  /*c590*/  FMUL R221, R221, UR20 ;  /* 0x00000014dddd7c20 */ /* 0x000fe20008400000 */
[----:B------:R-:W-:Y:S01]  /*c5a0*/  FMUL R220, R220, UR20 ;  /* 0x00000014dcdc7c20 */ /* 0x000fe20008400000 */
[----:B------:R-:W-:Y:S01]  /*c5b0*/  @!P6 STG.E.U8 desc[UR18][R24.64+0x9], R223 ;  /* 0x000009df1800e986 */ /* 0x000fe2000c101112 */
[----:B------:R-:W-:Y:S01]  /*c5c0*/  ISETP.LT.OR P6, PT, R35, 0x12, !P1 ;  /* 0x000000122300780c */ /* 0x000fe20004fc1670 */
[----:B------:R-:W-:Y:S01]  /*c5d0*/  FMUL R219, R219, UR20 ;  /* 0x00000014dbdb7c20 */ /* 0x000fe20008400000 */
[----:B------:R-:W-:Y:S01]  /*c5e0*/  F2FP.SATFINITE.E5M2.F32.PACK_AB_MERGE_C R33, RZ, R222, RZ ;  /* 0x000000deff21723e */ /* 0x000fe200048060ff */
[----:B--2---:R-:W2:Y:S01]  /*c5f0*/  LDL.LU R227, [R1+0x8] ;  /* 0x0000080001e37983 */ /* 0x004ea20000300800 */
[----:B------:R-:W-:-:S02]  /*c600*/  F2FP.SATFINITE.E5M2.F32.PACK_AB_MERGE_C R221, RZ, R221, RZ ;  /* 0x000000ddffdd723e */ /* 0x000fc400048060ff */
[----:B0-----:R-:W-:Y:S01]  /*c610*/  F2FP.SATFINITE.E5M2.F32.PACK_AB_MERGE_C R29, RZ, R220, RZ ;  /* 0x000000dcff1d723e */ /* 0x001fe200048060ff */
[----:B------:R-:W3:Y:S04]  /*c620*/  LDL.LU R226, [R1+0x4] ;  /* 0x0000040001e27983 */ /* 0x000ee80000300800 */
[----:B------:R-:W4:Y:S01]  /*c630*/  LDL.LU R224, [R1] ;  /* 0x0000000001e07983 */ /* 0x000f220000300800 */
[----:B------:R-:W-:-:S03]  /*c640*/  F2FP.SATFINITE.E5M2.F32.PACK_AB_MERGE_C R219, RZ, R219, RZ ;  /* 0x000000dbffdb723e */ /* 0x000fc600048060ff */
[----:B------:R-:W-:Y:S01]  /*c650*/  @!P3 STG.E.U8 desc[UR18][R26.64+0x8], R33 ;  /* 0x000008211a00b986 */ /* 0x000fe2000c101112 */
[----:B------:R-:W-:-:S03]  /*c660*/  ISETP.LT.OR P3, PT, R35, 0x11, !P0 ;  /* 0x000000112300780c */ /* 0x000fc60004761670 */
        /* <DEDUP_REMOVED lines=11> */
[----:B------:R-:W-:Y:S01]  /*c720*/  FMUL R214, R214, UR20 ;  /* 0x00000014d6d67c20 */ /* 0x000fe20008400000 */
[----:B------:R-:W-:Y:S01]  /*c730*/  F2FP.SATFINITE.E5M2.F32.PACK_AB_MERGE_C R217, RZ, R217, RZ ;  /* 0x000000d9ffd9723e */ /* 0x000fe200048060ff */
[----:B------:R-:W-:Y:S01]  /*c740*/  FMUL R213, R213, UR20 ;  /* 0x00000014d5d57c20 */ /* 0x000fe20008400000 */
[----:B0-----:R-:W-:Y:S01]  /*c750*/  F2FP.SATFINITE.E5M2.F32.PACK_AB_MERGE_C R29, RZ, R216, RZ ;  /* 0x000000d8ff1d723e */ /* 0x001fe200048060ff */
[----:B------:R-:W-:Y:S01]  /*c760*/  @!P3 STG.E.U8 desc[UR18][R26.64+0x10], R31 ;  /* 0x0000101f1a00b986 */ /* 0x000fe2000c101112 */
[----:B------:R-:W-:-:S02]  /*c770*/  F2FP.SATFINITE.E5M2.F32.PACK_AB_MERGE_C R215, RZ, R215, RZ ;  /* 0x000000d7ffd7723e */ /* 0x000fc400048060ff */
[C---:B------:R-:W-:Y:S01]  /*c780*/  ISETP.LT.OR P3, PT, R35.reuse, 0x19, !P0 ;  /* 0x000000192300780c */ /* 0x040fe20004761670 */
[----:B------:R-:W-:Y:S01]  /*c790*/  @!P4 STG.E.U8 desc[UR18][R26.64+0x11], R217 ;  /* 0x000011d91a00c986 */ /* 0x000fe2000c101112 */
[----:B------:R-:W-:-:S03]  /*c7a0*/  ISETP.LT.OR P4, PT, R35, 0x1a, !P0 ;  /* 0x0000001a2300780c */ /* 0x000fc60004781670 */
[----:B------:R0:W-:Y:S01]  /*c7b0*/  @!P5 STG.E.U8 desc[UR18][R24.64+0x18], R29 ;  /* 0x0000181d1800d986 */ /* 0x0001e2000c101112 */
[C---:B------:R-:W-:Y:S01]  /*c7c0*/  ISETP.LT.OR P5, PT, R35.reuse, 0x21, !P1 ;  /* 0x000000212300780c */ /* 0x040fe20004fa1670 */
[----:B------:R-:W-:Y:S02]  /*c7d0*/  FMUL R212, R212, UR20 ;  /* 0x00000014d4d47c20 */ /* 0x000fe40008400000 */
[----:B------:R-:W-:Y:S01]  /*c7e0*/  @!P6 STG.E.U8 desc[UR18][R24.64+0x19], R215 ;  /* 0x000019d71800e986 */ /* 0x000fe2000c101112 */
[----:B------:R-:W-:Y:S01]  /*c7f0*/  ISETP.LT.OR P6, PT, R35, 0x22, !P1 ;  /* 0x000000222300780c */ /* 0x000fe20004fc1670 */
[----:B------:R-:W-:Y:S01]  /*c800*/  FMUL R211, R211, UR20 ;  /* 0x00000014d3d37c20 */ /* 0x000fe20008400000 */
[----:B------:R-:W-:Y:S01]  /*c810*/  F2FP.SATFINITE.E5M2.F32.PACK_AB_MERGE_C R33, RZ, R214, RZ ;  /* 0x000000d6ff21723e */ /* 0x000fe200048060ff */
[----:B------:R-:W-:Y:S01]  /*c820*/  FMUL R210, R210, UR20 ;  /* 0x00000014d2d27c20 */ /* 0x000fe20008400000 */
[----:B------:R-:W-:Y:S01]  /*c830*/  F2FP.SATFINITE.E5M2.F32.PACK_AB_MERGE_C R213, RZ, R213, RZ ;  /* 0x000000d5ffd5723e */ /* 0x000fe200048060ff */
[----:B------:R-:W-:Y:S01]  /*c840*/  FMUL R209, R209, UR20 ;  /* 0x00000014d1d17c20 */ /* 0x000fe20008400000 */
        /* <DEDUP_REMOVED lines=8> */
[----:B------:R-:W-:-:S03]  /*c8d0*/  ISETP.LT.OR P5, PT, R35, 0x29, !P1 ;  /* 0x000000292300780c */ /* 0x000fc60004fa1670 */
        /* <DEDUP_REMOVED lines=240> */
[----:B------:R1:W-:Y:S01]  /*d7e0*/  @!P6 STG.E.U8 desc[UR18][R24.64+0x99], R23 ;  /* 0x000099171800e986 */ /* 0x0003e2000c101112 */
        /* <DEDUP_REMOVED lines=11> */
[----:B------:R0:W-:Y:S01]  /*d8a0*/  @!P4 STG.E.U8 desc[UR18][R26.64+0x99], R21 ;  /* 0x000099151a00c986 */ /* 0x0001e2000c101112 */
[----:B------:R-:W-:-:S03]  /*d8b0*/  ISETP.LT.OR P4, PT, R35, 0xa2, !P0 ;  /* 0x000000a22300780c */ /* 0x000fc60004781670 */
[----:B------:R-:W-:Y:S01]  /*d8c0*/  @!P5 STG.E.U8 desc[UR18][R24.64+0xa0], R29 ;  /* 0x0000a01d1800d986 */ /* 0x000fe2000c101112 */
[----:B------:R-:W-:-:S03]  /*d8d0*/  ISETP.LT.OR P5, PT, R35, 0xa9, !P1 ;  /* 0x000000a92300780c */ /* 0x000fc60004fa1670 */
[----:B------:R2:W-:Y:S01]  /*d8e0*/  @!P6 STG.E.U8 desc[UR18][R24.64+0xa1], R19 ;  /* 0x0000a1131800e986 */ /* 0x0005e2000c101112 */
[----:B------:R-:W-:Y:S01]  /*d8f0*/  ISETP.LT.OR P6, PT, R35, 0xaa, !P1 ;  /* 0x000000aa2300780c */ /* 0x000fe20004fc1670 */
[----:B------:R-:W-:Y:S01]  /*d900*/  FMUL R15, R15, UR20 ;  /* 0x000000140f0f7c20 */ /* 0x000fe20008400000 */
[----:B-1----:R-:W-:Y:S01]  /*d910*/  F2FP.SATFINITE.E5M2.F32.PACK_AB_MERGE_C R23, RZ, R18, RZ ;  /* 0x00000012ff17723e */ /* 0x002fe200048060ff */
[----:B------:R-:W-:Y:S01]  /*d920*/  FMUL R14, R14, UR20 ;  /* 0x000000140e0e7c20 */ /* 0x000fe20008400000 */
[----:B------:R-:W-:Y:S01]  /*d930*/  F2FP.SATFINITE.E5M2.F32.PACK_AB_MERGE_C R17, RZ, R17, RZ ;  /* 0x00000011ff11723e */ /* 0x000fe200048060ff */
[----:B------:R-:W-:Y:S01]  /*d940*/  FMUL R13, R13, UR20 ;  /* 0x000000140d0d7c20 */ /* 0x000fe20008400000 */
[----:B0-----:R-:W-:Y:S01]  /*d950*/  F2FP.SATFINITE.E5M2.F32.PACK_AB_MERGE_C R21, RZ, R16, RZ ;  /* 0x00000010ff15723e */ /* 0x001fe200048060ff */
[----:B------:R-:W-:Y:S01]  /*d960*/  @!P3 STG.E.U8 desc[UR18][R26.64+0xa0], R23 ;  /* 0x0000a0171a00b986 */ /* 0x000fe2000c101112 */
[----:B------:R-:W-:Y:S02]  /*d970*/  F2FP.SATFINITE.E5M2.F32.PACK_AB_MERGE_C R15, RZ, R15, RZ ;  /* 0x0000000fff0f723e */ /* 0x000fe400048060ff */
[C---:B------:R-:W-:Y:S01]  /*d980*/  ISETP.LT.OR P3, PT, R35.reuse, 0xa9, !P0 ;  /* 0x000000a92300780c */ /* 0x040fe20004761670 */
[----:B------:R-:W-:Y:S01]  /*d990*/  @!P4 STG.E.U8 desc[UR18][R26.64+0xa1], R17 ;  /* 0x0000a1111a00c986 */ /* 0x000fe2000c101112 */
[----:B------:R-:W-:-:S03]  /*d9a0*/  ISETP.LT.OR P4, PT, R35, 0xaa, !P0 ;  /* 0x000000aa2300780c */ /* 0x000fc60004781670 */
[----:B------:R-:W-:Y:S01]  /*d9b0*/  @!P5 STG.E.U8 desc[UR18][R24.64+0xa8], R21 ;  /* 0x0000a8151800d986 */ /* 0x000fe2000c101112 */
[C---:B------:R-:W-:Y:S01]  /*d9c0*/  ISETP.LT.OR P5, PT, R35.reuse, 0xb1, !P1 ;  /* 0x000000b12300780c */ /* 0x040fe20004fa1670 */
[----:B------:R-:W-:Y:S02]  /*d9d0*/  FMUL R12, R12, UR20 ;  /* 0x000000140c0c7c20 */ /* 0x000fe40008400000 */
[----:B------:R0:W-:Y:S01]  /*d9e0*/  @!P6 STG.E.U8 desc[UR18][R24.64+0xa9], R15 ;  /* 0x0000a90f1800e986 */ /* 0x0001e2000c101112 */
[----:B------:R-:W-:Y:S01]  /*d9f0*/  ISETP.LT.OR P6, PT, R35, 0xb2, !P1 ;  /* 0x000000b22300780c */ /* 0x000fe20004fc1670 */
[----:B------:R-:W-:Y:S01]  /*da00*/  FMUL R11, R11, UR20 ;  /* 0x000000140b0b7c20 */ /* 0x000fe20008400000 */
[----:B--2---:R-:W-:Y:S01]  /*da10*/  F2FP.SATFINITE.E5M2.F32.PACK_AB_MERGE_C R19, RZ, R14, RZ ;  /* 0x0000000eff13723e */ /* 0x004fe200048060ff */
[----:B------:R-:W2:Y:S01]  /*da20*/  LDL.LU R223, [R1+0x18] ;  /* 0x0000180001df7983 */ /* 0x000ea20000300800 */
[----:B------:R-:W-:Y:S02]  /*da30*/  F2FP.SATFINITE.E5M2.F32.PACK_AB_MERGE_C R13, RZ, R13, RZ ;  /* 0x0000000dff0d723e */ /* 0x000fe400048060ff */
[----:B------:R-:W-:Y:S01]  /*da40*/  F2FP.SATFINITE.E5M2.F32.PACK_AB_MERGE_C R11, RZ, R11, RZ ;  /* 0x0000000bff0b723e */ /* 0x000fe200048060ff */
[----:B------:R-:W-:Y:S01]  /*da50*/  @!P3 STG.E.U8 desc[UR18][R26.64+0xa8], R19 ;  /* 0x0000a8131a00b986 */ /* 0x000fe2000c101112 */
[----:B0-----:R-:W-:-:S03]  /*da60*/  F2FP.SATFINITE.E5M2.F32.PACK_AB_MERGE_C R15, RZ, R12, RZ ;  /* 0x0000000cff0f723e */ /* 0x001fc600048060ff */
[----:B------:R0:W-:Y:S01]  /*da70*/  @!P4 STG.E.U8 desc[UR18][R26.64+0xa9], R13 ;  /* 0x0000a90d1a00c986 */ /* 0x0001e2000c101112 */
[C---:B------:R-:W-:Y:S02]  /*da80*/  ISETP.LT.OR P3, PT, R35.reuse, 0xb1, !P0 ;  /* 0x000000b12300780c */ /* 0x040fe40004761670 */
[C---:B------:R-:W-:Y:S01]  /*da90*/  ISETP.LT.OR P4, PT, R35.reuse, 0xb2, !P0 ;  /* 0x000000b22300780c */ /* 0x040fe20004781670 */
[----:B------:R-:W-:Y:S01]  /*daa0*/  @!P5 STG.E.U8 desc[UR18][R24.64+0xb0], R15 ;  /* 0x0000b00f1800d986 */ /* 0x000fe2000c101112 */
[----:B------:R-:W-:Y:S01]  /*dab0*/  ISETP.LT.OR P5, PT, R35, 0xb9, !P1 ;  /* 0x000000b92300780c */ /* 0x000fe20004fa1670 */
[----:B------:R-:W-:Y:S01]  /*dac0*/  FMUL R10, R10, UR20 ;  /* 0x000000140a0a7c20 */ /* 0x000fe20008400000 */
[----:B------:R-:W-:Y:S01]  /*dad0*/  FMUL R9, R9, UR20 ;  /* 0x0000001409097c20 */ /* 0x000fe20008400000 */
[----:B------:R-:W2:Y:S01]  /*dae0*/  LDL.LU R222, [R1+0x14] ;  /* 0x0000140001de7983 */ /* 0x000ea20000300800 */
[----:B------:R-:W-:-:S03]  /*daf0*/  FMUL R8, R8, UR20 ;  /* 0x0000001408087c20 */ /* 0x000fc60008400000 */
[----:B------:R-:W2:Y:S01]  /*db00*/  LDL.LU R220, [R1+0x10] ;  /* 0x0000100001dc7983 */ /* 0x000ea20000300800 */
[----:B------:R-:W-:-:S03]  /*db10*/  F2FP.SATFINITE.E5M2.F32.PACK_AB_MERGE_C R17, RZ, R10, RZ ;  /* 0x0000000aff11723e */ /* 0x000fc600048060ff */
[----:B------:R-:W2:Y:S01]  /*db20*/  LDL.LU R221, [R1+0xc] ;  /* 0x00000c0001dd7983 */ /* 0x000ea20000300800 */
[----:B------:R-:W-:Y:S01]  /*db30*/  F2FP.SATFINITE.E5M2.F32.PACK_AB_MERGE_C R9, RZ, R9, RZ ;  /* 0x00000009ff09723e */ /* 0x000fe200048060ff */
[----:B------:R-:W-:Y:S01]  /*db40*/  FMUL R7, R7, UR20 ;  /* 0x0000001407077c20 */ /* 0x000fe20008400000 */
[----:B0-----:R-:W-:Y:S01]  /*db50*/  F2FP.SATFINITE.E5M2.F32.PACK_AB_MERGE_C R13, RZ, R8, RZ ;  /* 0x00000008ff0d723e */ /* 0x001fe200048060ff */
[----:B------:R0:W-:Y:S01]  /*db60*/  @!P6 STG.E.U8 desc[UR18][R24.64+0xb1], R11 ;  /* 0x0000b10b1800e986 */ /* 0x0001e2000c101112 */
[----:B------:R-:W-:Y:S01]  /*db70*/  ISETP.LT.OR P6, PT, R35, 0xba, !P1 ;  /* 0x000000ba2300780c */ /* 0x000fe20004fc1670 */
[----:B-----5:R-:W-:Y:S01]  /*db80*/  FMUL R2, R2, UR20 ;  /* 0x0000001402027c20 */ /* 0x020fe20008400000 */
[----:B------:R-:W-:Y:S01]  /*db90*/  F2FP.SATFINITE.E5M2.F32.PACK_AB_MERGE_C R7, RZ, R7, RZ ;  /* 0x00000007ff07723e */ /* 0x000fe200048060ff */
[----:B------:R-:W-:Y:S01]  /*dba0*/  @!P3 STG.E.U8 desc[UR18][R26.64+0xb0], R17 ;  /* 0x0000b0111a00b986 */ /* 0x000fe2000c101112 */
[----:B------:R-:W-:Y:S01]  /*dbb0*/  FMUL R3, R3, UR20 ;  /* 0x0000001403037c20 */ /* 0x000fe20008400000 */
[----:B------:R-:W-:Y:S01]  /*dbc0*/  FMUL R4, R4, UR20 ;  /* 0x0000001404047c20 */ /* 0x000fe20008400000 */
[C---:B------:R-:W-:Y:S01]  /*dbd0*/  ISETP.LT.OR P3, PT, R35.reuse, 0xb9, !P0 ;  /* 0x000000b92300780c */ /* 0x040fe20004761670 */
[----:B------:R1:W-:Y:S01]  /*dbe0*/  @!P4 STG.E.U8 desc[UR18][R26.64+0xb1], R9 ;  /* 0x0000b1091a00c986 */ /* 0x0003e2000c101112 */
[----:B------:R-:W-:Y:S01]  /*dbf0*/  ISETP.LT.OR P4, PT, R35, 0xba, !P0 ;  /* 0x000000ba2300780c */ /* 0x000fe20004781670 */
[----:B------:R-:W-:Y:S01]  /*dc00*/  FMUL R6, R6, UR20 ;  /* 0x0000001406067c20 */ /* 0x000fe20008400000 */
[----:B------:R-:W-:Y:S01]  /*dc10*/  FMUL R5, R5, UR20 ;  /* 0x0000001405057c20 */ /* 0x000fe20008400000 */
[----:B------:R3:W-:Y:S01]  /*dc20*/  @!P5 STG.E.U8 desc[UR18][R24.64+0xb8], R13 ;  /* 0x0000b80d1800d986 */ /* 0x0007e2000c101112 */
[----:B------:R-:W-:Y:S01]  /*dc30*/  ISETP.LT.OR P5, PT, R35, 0xc1, !P1 ;  /* 0x000000c12300780c */ /* 0x000fe20004fa1670 */
[----:B------:R-:W-:Y:S01]  /*dc40*/  FMUL R0, R0, UR20 ;  /* 0x0000001400007c20 */ /* 0x000fe20008400000 */
[----:B0-----:R-:W-:Y:S01]  /*dc50*/  F2FP.SATFINITE.E5M2.F32.PACK_AB_MERGE_C R11, RZ, R6, RZ ;  /* 0x00000006ff0b723e */ /* 0x001fe200048060ff */
[----:B------:R-:W2:Y:S01]  /*dc60*/  LDL.LU R225, [R1+0x1c] ;  /* 0x00001c0001e17983 */ /* 0x000ea20000300800 */
[----:B------:R-:W-:-:S03]  /*dc70*/  F2FP.SATFINITE.E5M2.F32.PACK_AB_MERGE_C R5, RZ, R5, RZ ;  /* 0x00000005ff05723e */ /* 0x000fc600048060ff */
[----:B------:R0:W-:Y:S01]  /*dc80*/  @!P6 STG.E.U8 desc[UR18][R24.64+0xb9], R7 ;  /* 0x0000b9071800e986 */ /* 0x0001e2000c101112 */
[----:B-1----:R-:W-:Y:S01]  /*dc90*/  F2FP.SATFINITE.E5M2.F32.PACK_AB_MERGE_C R9, RZ, R4, RZ ;  /* 0x00000004ff09723e */ /* 0x002fe200048060ff */
[----:B------:R-:W-:Y:S01]  /*dca0*/  FMUL R4, R227, UR20 ;  /* 0x00000014e3047c20 */ /* 0x000fe20008400000 */
[C---:B------:R-:W-:Y:S01]  /*dcb0*/  ISETP.LT.OR P6, PT, R35.reuse, 0xc2, !P1 ;  /* 0x000000c22300780c */ /* 0x040fe20004fc1670 */
[----:B------:R-:W-:Y:S01]  /*dcc0*/  @!P3 STG.E.U8 desc[UR18][R26.64+0xb8], R11 ;  /* 0x0000b80b1a00b986 */ /* 0x000fe2000c101112 */
[----:B---3--:R-:W-:Y:S01]  /*dcd0*/  F2FP.SATFINITE.E5M2.F32.PACK_AB_MERGE_C R13, RZ, R2, RZ ;  /* 0x00000002ff0d723e */ /* 0x008fe200048060ff */
[----:B----4-:R-:W-:Y:S01]  /*dce0*/  FMUL R2, R224, UR20 ;  /* 0x00000014e0027c20 */ /* 0x010fe20008400000 */
[----:B------:R-:W-:Y:S01]  /*dcf0*/  ISETP.LT.OR P3, PT, R35, 0xc1, !P0 ;  /* 0x000000c12300780c */ /* 0x000fe20004761670 */
[----:B------:R-:W3:Y:S01]  /*dd00*/  LDL.LU R224, [R1+0x20] ;  /* 0x0000200001e07983 */ /* 0x000ee20000300800 */
[----:B0-----:R-:W-:Y:S01]  /*dd10*/  F2FP.SATFINITE.E5M2.F32.PACK_AB_MERGE_C R7, RZ, R3, RZ ;  /* 0x00000003ff07723e */ /* 0x001fe200048060ff */
[----:B------:R-:W-:-:S02]  /*dd20*/  FMUL R3, R226, UR20 ;  /* 0x00000014e2037c20 */ /* 0x000fc40008400000 */
[----:B------:R0:W-:Y:S01]  /*dd30*/  @!P4 STG.E.U8 desc[UR18][R26.64+0xb9], R5 ;  /* 0x0000b9051a00c986 */ /* 0x0001e2000c101112 */
[----:B------:R-:W-:-:S03]  /*dd40*/  ISETP.LT.OR P4, PT, R35, 0xc2, !P0 ;  /* 0x000000c22300780c */ /* 0x000fc60004781670 */
[----:B------:R-:W4:Y:S04]  /*dd50*/  LDL.LU R226, [R1+0x24] ;  /* 0x0000240001e27983 */ /* 0x000f280000300800 */
[----:B------:R-:W4:Y:S04]  /*dd60*/  LDL.LU R227, [R1+0x28] ;  /* 0x0000280001e37983 */ /* 0x000f280000300800 */
[----:B------:R-:W-:Y:S01]  /*dd70*/  @!P5 STG.E.U8 desc[UR18][R24.64+0xc0], R9 ;  /* 0x0000c0091800d986 */ /* 0x000fe2000c101112 */
[C---:B------:R-:W-:Y:S02]  /*dd80*/  ISETP.LT.OR P5, PT, R35.reuse, 0xc9, !P1 ;  /* 0x000000c92300780c */ /* 0x040fe40004fa1670 */
[----:B0-----:R-:W-:Y:S01]  /*dd90*/  F2FP.SATFINITE.E5M2.F32.PACK_AB_MERGE_C R5, RZ, R0, RZ ;  /* 0x00000000ff05723e */ /* 0x001fe200048060ff */
[----:B------:R0:W-:Y:S01]  /*dda0*/  @!P6 STG.E.U8 desc[UR18][R24.64+0xc1], R7 ;  /* 0x0000c1071800e986 */ /* 0x0001e2000c101112 */
[----:B------:R-:W-:-:S03]  /*ddb0*/  ISETP.LT.OR P6, PT, R35, 0xca, !P1 ;  /* 0x000000ca2300780c */ /* 0x000fc60004fc1670 */
[----:B------:R-:W-:Y:S01]  /*ddc0*/  @!P3 STG.E.U8 desc[UR18][R26.64+0xc0], R13 ;  /* 0x0000c00d1a00b986 */ /* 0x000fe2000c101112 */
[----:B------:R-:W-:-:S03]  /*ddd0*/  ISETP.LT.OR P3, PT, R35, 0xc9, !P0 ;  /* 0x000000c92300780c */ /* 0x000fc60004761670 */
[----:B------:R1:W-:Y:S01]  /*dde0*/  @!P4 STG.E.U8 desc[UR18][R26.64+0xc1], R5 ;  /* 0x0000c1051a00c986 */ /* 0x0003e2000c101112 */
[----:B0-----:R-:W-:Y:S02]  /*ddf0*/  F2FP.SATFINITE.E5M2.F32.PACK_AB_MERGE_C R7, RZ, R2, RZ ;  /* 0x00000002ff07723e */ /* 0x001fe400048060ff */
[----:B------:R-:W-:-:S03]  /*de00*/  ISETP.LT.OR P4, PT, R35, 0xca, !P0 ;  /* 0x000000ca2300780c */ /* 0x000fc60004781670 */
[----:B------:R0:W-:Y:S01]  /*de10*/  @!P5 STG.E.U8 desc[UR18][R24.64+0xc8], R7 ;  /* 0x0000c8071800d986 */ /* 0x0001e2000c101112 */
[----:B------:R-:W-:Y:S02]  /*de20*/  ISETP.LT.OR P5, PT, R35, 0xd1, !P1 ;  /* 0x000000d12300780c */ /* 0x000fe40004fa1670 */
[----:B------:R-:W-:Y:S02]  /*de30*/  F2FP.SATFINITE.E5M2.F32.PACK_AB_MERGE_C R9, RZ, R3, RZ ;  /* 0x00000003ff09723e */ /* 0x000fe400048060ff */
[----:B------:R-:W-:-:S03]  /*de40*/  F2FP.SATFINITE.E5M2.F32.PACK_AB_MERGE_C R11, RZ, R4, RZ ;  /* 0x00000004ff0b723e */ /* 0x000fc600048060ff */
[----:B------:R0:W-:Y:S04]  /*de50*/  @!P6 STG.E.U8 desc[UR18][R24.64+0xc9], R9 ;  /* 0x0000c9091800e986 */ /* 0x0001e8000c101112 */
[----:B------:R-:W-:Y:S01]  /*de60*/  @!P3 STG.E.U8 desc[UR18][R26.64+0xc8], R11 ;  /* 0x0000c80b1a00b986 */ /* 0x000fe2000c101112 */
[----:B--2---:R-:W-:Y:S01]  /*de70*/  FMUL R2, R220, UR20 ;  /* 0x00000014dc027c20 */ /* 0x004fe20008400000 */
[----:B------:R-:W-:Y:S02]  /*de80*/  FMUL R0, R221, UR20 ;  /* 0x00000014dd007c20 */ /* 0x000fe40008400000 */
[----:B------:R-:W2:Y:S03]  /*de90*/  LDL.LU R221, [R1+0x2c] ;  /* 0x00002c0001dd7983 */ /* 0x000ea60000300800 */
[----:B-1----:R-:W-:Y:S01]  /*dea0*/  F2FP.SATFINITE.E5M2.F32.PACK_AB_MERGE_C R5, RZ, R0, RZ ;  /* 0x00000000ff05723e */ /* 0x002fe200048060ff */
[----:B------:R-:W2:Y:S01]  /*deb0*/  LDL.LU R220, [R1+0x30] ;  /* 0x0000300001dc7983 */ /* 0x000ea20000300800 */
[----:B------:R-:W-:Y:S01]  /*dec0*/  FMUL R0, R223, UR20 ;  /* 0x00000014df007c20 */ /* 0x000fe20008400000 */
[----:B------:R-:W-:Y:S01]  /*ded0*/  FMUL R3, R222, UR20 ;  /* 0x00000014de037c20 */ /* 0x000fe20008400000 */
[----:B0-----:R-:W-:Y:S01]  /*dee0*/  F2FP.SATFINITE.E5M2.F32.PACK_AB_MERGE_C R7, RZ, R2, RZ ;  /* 0x00000002ff07723e */ /* 0x001fe200048060ff */
[----:B------:R-:W2:Y:S02]  /*def0*/  LDL.LU R222, [R1+0x34] ;  /* 0x0000340001de7983 */ /* 0x000ea40000300800 */
[----:B------:R-:W-:-:S02]  /*df00*/  F2FP.SATFINITE.E5M2.F32.PACK_AB_MERGE_C R13, RZ, R0, RZ ;  /* 0x00000000ff0d723e */ /* 0x000fc400048060ff */
[----:B------:R-:W2:Y:S01]  /*df10*/  LDL.LU R223, [R1+0x38] ;  /* 0x0000380001df7983 */ /* 0x000ea20000300800 */
[----:B------:R-:W-:Y:S01]  /*df20*/  F2FP.SATFINITE.E5M2.F32.PACK_AB_MERGE_C R9, RZ, R3, RZ ;  /* 0x00000003ff09723e */ /* 0x000fe200048060ff */
[----:B------:R-:W-:Y:S02]  /*df30*/  FMUL R2, R225, UR20 ;  /* 0x00000014e1027c20 */ /* 0x000fe40008400000 */
[----:B------:R-:W2:Y:S04]  /*df40*/  LDL.LU R225, [R1+0x3c] ;  /* 0x00003c0001e17983 */ /* 0x000ea80000300800 */
[----:B------:R-:W-:Y:S01]  /*df50*/  @!P4 STG.E.U8 desc[UR18][R26.64+0xc9], R5 ;  /* 0x0000c9051a00c986 */ /* 0x000fe2000c101112 */
[----:B---3--:R-:W-:-:S03]  /*df60*/  FMUL R0, R224, UR20 ;  /* 0x00000014e0007c20 */ /* 0x008fc60008400000 */
[----:B------:R0:W-:Y:S04]  /*df70*/  @!P5 STG.E.U8 desc[UR18][R24.64+0xd0], R7 ;  /* 0x0000d0071800d986 */ /* 0x0001e8000c101112 */
[----:B------:R-:W3:Y:S01]  /*df80*/  LDL.LU R224, [R1+0x40] ;  /* 0x0000400001e07983 */ /* 0x000ee20000300800 */
[----:B----4-:R-:W-:-:S03]  /*df90*/  FMUL R3, R226, UR20 ;  /* 0x00000014e2037c20 */ /* 0x010fc60008400000 */
[----:B------:R-:W4:Y:S01]  /*dfa0*/  LDL.LU R226, [R1+0x44] ;  /* 0x0000440001e27983 */ /* 0x000f220000300800 */
[----:B0-----:R-:W-:Y:S01]  /*dfb0*/  F2FP.SATFINITE.E5M2.F32.PACK_AB_MERGE_C R7, RZ, R0, RZ ;  /* 0x00000000ff07723e */ /* 0x001fe200048060ff */
[----:B------:R-:W-:Y:S02]  /*dfc0*/  FMUL R0, R227, UR20 ;  /* 0x00000014e3007c20 */ /* 0x000fe40008400000 */
[----:B------:R-:W4:Y:S01]  /*dfd0*/  LDL.LU R227, [R1+0x48] ;  /* 0x0000480001e37983 */ /* 0x000f220000300800 */
[C---:B------:R-:W-:Y:S02]  /*dfe0*/  ISETP.LT.OR P6, PT, R35.reuse, 0xd2, !P1 ;  /* 0x000000d22300780c */ /* 0x040fe40004fc1670 */
[C---:B------:R-:W-:Y:S01]  /*dff0*/  ISETP.LT.OR P4, PT, R35.reuse, 0xd2, !P0 ;  /* 0x000000d22300780c */ /* 0x040fe20004781670 */
[----:B------:R-:W4:Y:S01]  /*e000*/  LDL.LU R219, [R1+0x4c] ;  /* 0x00004c0001db7983 */ /* 0x000f220000300800 */
[----:B------:R-:W-:Y:S02]  /*e010*/  F2FP.SATFINITE.E5M2.F32.PACK_AB_MERGE_C R5, RZ, R2, RZ ;  /* 0x00000002ff05723e */ /* 0x000fe400048060ff */
[----:B------:R-:W-:-:S02]  /*e020*/  ISETP.LT.OR P3, PT, R35, 0xd1, !P0 ;  /* 0x000000d12300780c */ /* 0x000fc40004761670 */
[----:B------:R-:W-:Y:S02]  /*e030*/  ISETP.LT.OR P5, PT, R35, 0xd9, !P1 ;  /* 0x000000d92300780c */ /* 0x000fe40004fa1670 */
[----:B------:R-:W-:-:S03]  /*e040*/  F2FP.SATFINITE.E5M2.F32.PACK_AB_MERGE_C R11, RZ, R0, RZ ;  /* 0x00000000ff0b723e */ /* 0x000fc600048060ff */
[----:B------:R0:W-:Y:S01]  /*e050*/  @!P6 STG.E.U8 desc[UR18][R24.64+0xd1], R9 ;  /* 0x0000d1091800e986 */ /* 0x0001e2000c101112 */
[----:B------:R-:W-:-:S03]  /*e060*/  ISETP.LT.OR P6, PT, R35, 0xda, !P1 ;  /* 0x000000da2300780c */ /* 0x000fc60004fc1670 */
[----:B------:R1:W-:Y:S01]  /*e070*/  @!P4 STG.E.U8 desc[UR18][R26.64+0xd1], R5 ;  /* 0x0000d1051a00c986 */ /* 0x0003e2000c101112 */
[----:B------:R-:W-:-:S03]  /*e080*/  ISETP.LT.OR P4, PT, R35, 0xda, !P0 ;  /* 0x000000da2300780c */ /* 0x000fc60004781670 */
[----:B------:R-:W-:Y:S01]  /*e090*/  @!P3 STG.E.U8 desc[UR18][R26.64+0xd0], R13 ;  /* 0x0000d00d1a00b986 */ /* 0x000fe2000c101112 */
[----:B0-----:R-:W-:-:S03]  /*e0a0*/  F2FP.SATFINITE.E5M2.F32.PACK_AB_MERGE_C R9, RZ, R3, RZ ;  /* 0x00000003ff09723e */ /* 0x001fc600048060ff */
[----:B------:R0:W-:Y:S04]  /*e0b0*/  @!P5 STG.E.U8 desc[UR18][R24.64+0xd8], R7 ;  /* 0x0000d8071800d986 */ /* 0x0001e8000c101112 */
[----:B------:R0:W-:Y:S01]  /*e0c0*/  @!P6 STG.E.U8 desc[UR18][R24.64+0xd9], R9 ;  /* 0x0000d9091800e986 */ /* 0x0001e2000c101112 */
[----:B--2---:R-:W-:-:S03]  /*e0d0*/  FMUL R0, R221, UR20 ;  /* 0x00000014dd007c20 */ /* 0x004fc60008400000 */
[----:B------:R-:W2:Y:S01]  /*e0e0*/  LDL.LU R221, [R1+0x50] ;  /* 0x0000500001dd7983 */ /* 0x000ea20000300800 */
[----:B------:R-:W-:-:S03]  /*e0f0*/  FMUL R2, R220, UR20 ;  /* 0x00000014dc027c20 */ /* 0x000fc60008400000 */
[----:B------:R-:W2:Y:S01]  /*e100*/  LDL.LU R220, [R1+0x54] ;  /* 0x0000540001dc7983 */ /* 0x000ea20000300800 */
[----:B-1----:R-:W-:Y:S01]  /*e110*/  F2FP.SATFINITE.E5M2.F32.PACK_AB_MERGE_C R5, RZ, R0, RZ ;  /* 0x00000000ff05723e */ /* 0x002fe200048060ff */
[----:B------:R-:W-:Y:S02]  /*e120*/  FMUL R3, R222, UR20 ;  /* 0x00000014de037c20 */ /* 0x000fe40008400000 */
[----:B------:R-:W2:Y:S01]  /*e130*/  LDL.LU R222, [R1+0x58] ;  /* 0x0000580001de7983 */ /* 0x000ea20000300800 */
[----:B0-----:R-:W-:Y:S01]  /*e140*/  F2FP.SATFINITE.E5M2.F32.PACK_AB_MERGE_C R7, RZ, R2, RZ ;  /* 0x00000002ff07723e */ /* 0x001fe200048060ff */
[----:B------:R-:W-:Y:S01]  /*e150*/  FMUL R4, R223, UR20 ;  /* 0x00000014df047c20 */ /* 0x000fe20008400000 */
[----:B------:R-:W-:Y:S01]  /*e160*/  F2FP.SATFINITE.E5M2.F32.PACK_AB_MERGE_C R9, RZ, R3, RZ ;  /* 0x00000003ff09723e */ /* 0x000fe200048060ff */
[----:B------:R-:W2:Y:S01]  /*e170*/  LDL.LU R223, [R1+0x5c] ;  /* 0x00005c0001df7983 */ /* 0x000ea20000300800 */
[----:B------:R-:W-:-:S03]  /*e180*/  FMUL R0, R225, UR20 ;  /* 0x00000014e1007c20 */ /* 0x000fc60008400000 */
[----:B------:R0:W-:Y:S04]  /*e190*/  @!P4 STG.E.U8 desc[UR18][R26.64+0xd9], R5 ;  /* 0x0000d9051a00c986 */ /* 0x0001e8000c101112 */
[----:B------:R-:W2:Y:S01]  /*e1a0*/  LDL.LU R225, [R1+0x60] ;  /* 0x0000600001e17983 */ /* 0x000ea20000300800 */
[----:B0-----:R-:W-:Y:S01]  /*e1b0*/  F2FP.SATFINITE.E5M2.F32.PACK_AB_MERGE_C R5, RZ, R0, RZ ;  /* 0x00000000ff05723e */ /* 0x001fe200048060ff */
[----:B---3--:R-:W-:Y:S02]  /*e1c0*/  FMUL R2, R224, UR20 ;  /* 0x00000014e0027c20 */ /* 0x008fe40008400000 */
[----:B------:R-:W3:Y:S01]  /*e1d0*/  LDL.LU R224, [R1+0x64] ;  /* 0x0000640001e07983 */ /* 0x000ee20000300800 */
[----:B----4-:R-:W-:-:S03]  /*e1e0*/  FMUL R3, R226, UR20 ;  /* 0x00000014e2037c20 */ /* 0x010fc60008400000 */
[----:B------:R-:W4:Y:S01]  /*e1f0*/  LDL.LU R226, [R1+0x68] ;  /* 0x0000680001e27983 */ /* 0x000f220000300800 */
[----:B------:R-:W-:-:S03]  /*e200*/  FMUL R0, R227, UR20 ;  /* 0x00000014e3007c20 */ /* 0x000fc60008400000 */
[----:B------:R-:W4:Y:S01]  /*e210*/  LDL.LU R227, [R1+0x6c] ;  /* 0x00006c0001e37983 */ /* 0x000f220000300800 */
[C---:B------:R-:W-:Y:S02]  /*e220*/  ISETP.LT.OR P3, PT, R35.reuse, 0xd9, !P0 ;  /* 0x000000d92300780c */ /* 0x040fe40004761670 */
[C---:B------:R-:W-:Y:S02]  /*e230*/  ISETP.LT.OR P5, PT, R35.reuse, 0xe1, !P1 ;  /* 0x000000e12300780c */ /* 0x040fe40004fa1670 */
[C---:B------:R-:W-:Y:S02]  /*e240*/  ISETP.LT.OR P6, PT, R35.reuse, 0xe2, !P1 ;  /* 0x000000e22300780c */ /* 0x040fe40004fc1670 */
[----:B------:R-:W-:-:S07]  /*e250*/  ISETP.LT.OR P4, PT, R35, 0xe2, !P0 ;  /* 0x000000e22300780c */ /* 0x000fce0004781670 */
[----:B------:R-:W-:Y:S01]  /*e260*/  @!P3 STG.E.U8 desc[UR18][R26.64+0xd8], R11 ;  /* 0x0000d80b1a00b986 */ /* 0x000fe2000c101112 */
[----:B------:R-:W-:-:S03]  /*e270*/  ISETP.LT.OR P3, PT, R35, 0xe1, !P0 ;  /* 0x000000e12300780c */ /* 0x000fc60004761670 */
[----:B------:R0:W-:Y:S01]  /*e280*/  @!P5 STG.E.U8 desc[UR18][R24.64+0xe0], R7 ;  /* 0x0000e0071800d986 */ /* 0x0001e2000c101112 */
[----:B------:R-:W-:-:S03]  /*e290*/  ISETP.LT.OR P5, PT, R35, 0xe9, !P1 ;  /* 0x000000e92300780c */ /* 0x000fc60004fa1670 */
[----:B------:R1:W-:Y:S01]  /*e2a0*/  @!P6 STG.E.U8 desc[UR18][R24.64+0xe1], R9 ;  /* 0x0000e1091800e986 */ /* 0x0003e2000c101112 */
[----:B------:R-:W-:Y:S02]  /*e2b0*/  ISETP.LT.OR P6, PT, R35, 0xea, !P1 ;  /* 0x000000ea2300780c */ /* 0x000fe40004fc1670 */
[----:B------:R-:W-:Y:S01]  /*e2c0*/  F2FP.SATFINITE.E5M2.F32.PACK_AB_MERGE_C R13, RZ, R4, RZ ;  /* 0x00000004ff0d723e */ /* 0x000fe200048060ff */
[----:B------:R1:W-:Y:S01]  /*e2d0*/  @!P4 STG.E.U8 desc[UR18][R26.64+0xe1], R5 ;  /* 0x0000e1051a00c986 */ /* 0x0003e2000c101112 */
[----:B0-----:R-:W-:-:S03]  /*e2e0*/  F2FP.SATFINITE.E5M2.F32.PACK_AB_MERGE_C R7, RZ, R2, RZ ;  /* 0x00000002ff07723e */ /* 0x001fc600048060ff */
[----:B------:R-:W-:Y:S01]  /*e2f0*/  @!P3 STG.E.U8 desc[UR18][R26.64+0xe0], R13 ;  /* 0x0000e00d1a00b986 */ /* 0x000fe2000c101112 */
[----:B-1----:R-:W-:-:S03]  /*e300*/  F2FP.SATFINITE.E5M2.F32.PACK_AB_MERGE_C R9, RZ, R3, RZ ;  /* 0x00000003ff09723e */ /* 0x002fc600048060ff */
[----:B------:R0:W-:Y:S01]  /*e310*/  @!P5 STG.E.U8 desc[UR18][R24.64+0xe8], R7 ;  /* 0x0000e8071800d986 */ /* 0x0001e2000c101112 */
[C---:B------:R-:W-:Y:S02]  /*e320*/  ISETP.LT.OR P3, PT, R35.reuse, 0xe9, !P0 ;  /* 0x000000e92300780c */ /* 0x040fe40004761670 */
[C---:B------:R-:W-:Y:S01]  /*e330*/  ISETP.LT.OR P4, PT, R35.reuse, 0xea, !P0 ;  /* 0x000000ea2300780c */ /* 0x040fe20004781670 */
[----:B------:R1:W-:Y:S01]  /*e340*/  @!P6 STG.E.U8 desc[UR18][R24.64+0xe9], R9 ;  /* 0x0000e9091800e986 */ /* 0x0003e2000c101112 */
[----:B------:R-:W-:Y:S01]  /*e350*/  ISETP.LT.OR P5, PT, R35, 0xf1, !P1 ;  /* 0x000000f12300780c */ /* 0x000fe20004fa1670 */
[----:B------:R-:W-:Y:S01]  /*e360*/  FMUL R2, R219, UR20 ;  /* 0x00000014db027c20 */ /* 0x000fe20008400000 */
[----:B------:R-:W-:Y:S02]  /*e370*/  ISETP.LT.OR P6, PT, R35, 0xf2, !P1 ;  /* 0x000000f22300780c */ /* 0x000fe40004fc1670 */
[----:B------:R-:W-:Y:S02]  /*e380*/  F2FP.SATFINITE.E5M2.F32.PACK_AB_MERGE_C R11, RZ, R0, RZ ;  /* 0x00000000ff0b723e */ /* 0x000fe400048060ff */
[----:B------:R-:W-:-:S03]  /*e390*/  F2FP.SATFINITE.E5M2.F32.PACK_AB_MERGE_C R5, RZ, R2, RZ ;  /* 0x00000002ff05723e */ /* 0x000fc600048060ff */
[----:B------:R-:W-:Y:S01]  /*e3a0*/  @!P3 STG.E.U8 desc[UR18][R26.64+0xe8], R11 ;  /* 0x0000e80b1a00b986 */ /* 0x000fe2000c101112 */
[----:B------:R-:W-:-:S03]  /*e3b0*/  ISETP.LT.OR P3, PT, R35, 0xf1, !P0 ;  /* 0x000000f12300780c */ /* 0x000fc60004761670 */
[----:B------:R-:W-:Y:S01]  /*e3c0*/  @!P4 STG.E.U8 desc[UR18][R26.64+0xe9], R5 ;  /* 0x0000e9051a00c986 */ /* 0x000fe2000c101112 */
[C---:B------:R-:W-:Y:S02]  /*e3d0*/  ISETP.LT.OR P4, PT, R35.reuse, 0xf9, !P1 ;  /* 0x000000f92300780c */ /* 0x040fe40004f81670 */
[----:B------:R-:W-:Y:S01]  /*e3e0*/  ISETP.LT.OR P1, PT, R35, 0xfa, !P1 ;  /* 0x000000fa2300780c */ /* 0x000fe20004f21670 */
[----:B--2---:R-:W-:Y:S01]  /*e3f0*/  FMUL R0, R221, UR20 ;  /* 0x00000014dd007c20 */ /* 0x004fe20008400000 */
[----:B------:R-:W-:-:S04]  /*e400*/  FMUL R3, R220, UR20 ;  /* 0x00000014dc037c20 */ /* 0x000fc80008400000 */
[----:B0-----:R-:W-:Y:S02]  /*e410*/  F2FP.SATFINITE.E5M2.F32.PACK_AB_MERGE_C R7, RZ, R0, RZ ;  /* 0x00000000ff07723e */ /* 0x001fe400048060ff */
[----:B-1----:R-:W-:Y:S01]  /*e420*/  F2FP.SATFINITE.E5M2.F32.PACK_AB_MERGE_C R9, RZ, R3, RZ ;  /* 0x00000003ff09723e */ /* 0x002fe200048060ff */
[----:B------:R-:W-:Y:S02]  /*e430*/  FMUL R0, R222, UR20 ;  /* 0x00000014de007c20 */ /* 0x000fe40008400000 */
[----:B------:R0:W-:Y:S01]  /*e440*/  @!P5 STG.E.U8 desc[UR18][R24.64+0xf0], R7 ;  /* 0x0000f0071800d986 */ /* 0x0001e2000c101112 */
[----:B------:R-:W-:-:S03]  /*e450*/  ISETP.LT.OR P5, PT, R35, 0xf2, !P0 ;  /* 0x000000f22300780c */ /* 0x000fc600047a1670 */
[----:B------:R1:W-:Y:S01]  /*e460*/  @!P6 STG.E.U8 desc[UR18][R24.64+0xf1], R9 ;  /* 0x0000f1091800e986 */ /* 0x0003e2000c101112 */
[----:B------:R-:W-:Y:S02]  /*e470*/  ISETP.LT.OR P6, PT, R35, 0xf9, !P0 ;  /* 0x000000f92300780c */ /* 0x000fe400047c1670 */
[----:B------:R-:W-:Y:S01]  /*e480*/  F2FP.SATFINITE.E5M2.F32.PACK_AB_MERGE_C R13, RZ, R0, RZ ;  /* 0x00000000ff0d723e */ /* 0x000fe200048060ff */
[----:B------:R-:W-:Y:S01]  /*e490*/  FMUL R0, R223, UR20 ;  /* 0x00000014df007c20 */ /* 0x000fe20008400000 */
[----:B------:R-:W-:Y:S01]  /*e4a0*/  ISETP.LT.OR P0, PT, R35, 0xfa, !P0 ;  /* 0x000000fa2300780c */ /* 0x000fe20004701670 */
[----:B------:R-:W-:-:S03]  /*e4b0*/  FMUL R2, R225, UR20 ;  /* 0x00000014e1027c20 */ /* 0x000fc60008400000 */
[----:B0-----:R-:W-:Y:S02]  /*e4c0*/  F2FP.SATFINITE.E5M2.F32.PACK_AB_MERGE_C R7, RZ, R0, RZ ;  /* 0x00000000ff07723e */ /* 0x001fe400048060ff */
[----:B-1----:R-:W-:Y:S01]  /*e4d0*/  F2FP.SATFINITE.E5M2.F32.PACK_AB_MERGE_C R9, RZ, R2, RZ ;  /* 0x00000002ff09723e */ /* 0x002fe200048060ff */
[----:B---3--:R-:W-:Y:S01]  /*e4e0*/  FMUL R3, R224, UR20 ;  /* 0x00000014e0037c20 */ /* 0x008fe20008400000 */
[----:B----4-:R-:W-:Y:S01]  /*e4f0*/  FMUL R4, R226, UR20 ;  /* 0x00000014e2047c20 */ /* 0x010fe20008400000 */
[----:B------:R-:W-:-:S03]  /*e500*/  FMUL R5, R227, UR20 ;  /* 0x00000014e3057c20 */ /* 0x000fc60008400000 */
[----:B------:R-:W-:Y:S02]  /*e510*/  F2FP.SATFINITE.E5M2.F32.PACK_AB_MERGE_C R3, RZ, R3, RZ ;  /* 0x00000003ff03723e */ /* 0x000fe400048060ff */
[----:B------:R-:W-:Y:S02]  /*e520*/  F2FP.SATFINITE.E5M2.F32.PACK_AB_MERGE_C R11, RZ, R4, RZ ;  /* 0x00000004ff0b723e */ /* 0x000fe400048060ff */
[----:B------:R-:W-:Y:S01]  /*e530*/  F2FP.SATFINITE.E5M2.F32.PACK_AB_MERGE_C R5, RZ, R5, RZ ;  /* 0x00000005ff05723e */ /* 0x000fe200048060ff */
[----:B------:R0:W-:Y:S04]  /*e540*/  @!P3 STG.E.U8 desc[UR18][R26.64+0xf0], R13 ;  /* 0x0000f00d1a00b986 */ /* 0x0001e8000c101112 */
[----:B------:R0:W-:Y:S04]  /*e550*/  @!P5 STG.E.U8 desc[UR18][R26.64+0xf1], R7 ;  /* 0x0000f1071a00d986 */ /* 0x0001e8000c101112 */
[----:B------:R0:W-:Y:S04]  /*e560*/  @!P4 STG.E.U8 desc[UR18][R24.64+0xf8], R9 ;  /* 0x0000f8091800c986 */ /* 0x0001e8000c101112 */
[----:B------:R0:W-:Y:S04]  /*e570*/  @!P1 STG.E.U8 desc[UR18][R24.64+0xf9], R3 ;  /* 0x0000f90318009986 */ /* 0x0001e8000c101112 */
[----:B------:R0:W-:Y:S04]  /*e580*/  @!P6 STG.E.U8 desc[UR18][R26.64+0xf8], R11 ;  /* 0x0000f80b1a00e986 */ /* 0x0001e8000c101112 */
[----:B------:R0:W-:Y:S02]  /*e590*/  @!P0 STG.E.U8 desc[UR18][R26.64+0xf9], R5 ;  /* 0x0000f9051a008986 */ /* 0x0001e4000c101112 */
.L_x_293:
[----:B------:R-:W-:Y:S05]  /*e5a0*/  BSYNC B0 ;  /* 0x0000000000007941 */ /* 0x000fea0003800000 */
.L_x_35:
[----:B0----5:R-:W2:Y:S04]  /*e5b0*/  LDL.LU R3, [R1+0x78] ;  /* 0x0000780001037983 */ /* 0x021ea80000300800 */
[----:B------:R-:W2:Y:S01]  /*e5c0*/  LDL.LU R2, [R1+0x7c] ;  /* 0x00007c0001027983 */ /* 0x000ea20000300800 */
[----:B------:R-:W-:Y:S01]  /*e5d0*/  ULDC UR6, c[0x0][0xc] ;  /* 0x0000030000067ab9 */ /* 0x000fe20000000800 */
[----:B------:R-:W-:Y:S01]  /*e5e0*/  ULDC UR7, c[0x0][0x10] ;  /* 0x0000040000077ab9 */ /* 0x000fe20000000800 */
[----:B------:R-:W2:Y:S01]  /*e5f0*/  LDC R5, c[0x0][0x14] ;  /* 0x00000500ff057b82 */ /* 0x000ea20000000800 */
[----:B------:R-:W-:Y:S01]  /*e600*/  UIMAD.WIDE.U32 UR6, UR6, UR7, URZ ;  /* 0x00000007060672a5 */ /* 0x000fe2000f8e003f */
[----:B------:R-:W-:Y:S01]  /*e610*/  PRMT R0, RZ, 0x7610, R0 ;  /* 0x00007610ff007816 */ /* 0x000fe20000000000 */
[----:B------:R-:W-:-:S04]  /*e620*/  UMOV UR22, 0xffffffff ;  /* 0xffffffff00167882 */ /* 0x000fc80000000000 */
[----:B--2---:R-:W-:-:S04]  /*e630*/  IMAD.WIDE.U32 R2, R5, UR6, R2 ;  /* 0x0000000605027c25 */ /* 0x004fc8000f8e0002 */
[----:B------:R-:W-:Y:S01]  /*e640*/  IMAD R5, R5, UR7, RZ ;  /* 0x0000000705057c24 */ /* 0x000fe2000f8e02ff */
[----:B------:R-:W-:Y:S01]  /*e650*/  ULDC.64 UR6, c[0x0][0x650] ;  /* 0x0001940000067ab9 */ /* 0x000fe20000000a00 */
[----:B------:R-:W-:Y:S01]  /*e660*/  IMAD.MOV.U32 R19, RZ, RZ, R2 ;  /* 0x000000ffff137224 */ /* 0x000fe200078e0002 */
[----:B------:R-:W-:Y:S01]  /*e670*/  ISETP.GE.U32.AND P0, PT, R2, UR6, PT ;  /* 0x0000000602007c0c */ /* 0x000fe2000bf06070 */
[----:B------:R-:W-:Y:S02]  /*e680*/  IMAD.IADD R22, R3, 0x1, R5 ;  /* 0x0000000103167824 */ /* 0x000fe400078e0205 */
[----:B------:R-:W-:-:S03]  /*e690*/  IMAD.MOV.U32 R2, RZ, RZ, -0x1 ;  /* 0xffffffffff027424 */ /* 0x000fc600078e00ff */
[----:B------:R0:W-:Y:S01]  /*e6a0*/  STL [R1+0x78], R22 ;  /* 0x0000781601007387 */ /* 0x0001e20000100800 */
[----:B------:R-:W-:-:S03]  /*e6b0*/  ISETP.GE.U32.AND.EX P0, PT, R22, UR7, PT, P0 ;  /* 0x0000000716007c0c */ /* 0x000fc6000bf06100 */
[----:B------:R0:W-:Y:S04]  /*e6c0*/  STL [R1+0x7c], R19 ;  /* 0x00007c1301007387 */ /* 0x0001e80000100800 */
[----:B------:R0:W-:Y:S06]  /*e6d0*/  STL [R1+0x80], R2 ;  /* 0x0000800201007387 */ /* 0x0001ec0000100800 */
[----:B------:R-:W-:Y:S05]  /*e6e0*/  @P0 BRA `(.L_x_294) ;  /* 0x00000004006c0947 */ /* 0x000fea0003800000 */
[----:B------:R-:W2:Y:S01]  /*e6f0*/  S2R R14, SR_CTAID.X ;  /* 0x00000000000e7919 */ /* 0x000ea20000002500 */
[----:B------:R-:W5:Y:S01]  /*e700*/  LDC.64 R8, c[0x0][0x628] ;  /* 0x00018a00ff087b82 */ /* 0x000f620000000a00 */
[----:B------:R-:W-:Y:S01]  /*e710*/  ULDC UR6, c[0x0][0x150] ;  /* 0x0000540000067ab9 */ /* 0x000fe20000000800 */
[----:B------:R-:W-:Y:S01]  /*e720*/  IMAD.MOV.U32 R6, RZ, RZ, R19 ;  /* 0x000000ffff067224 */ /* 0x000fe200078e0013 */
[----:B------:R-:W0:Y:S01]  /*e730*/  S2R R16, SR_CTAID.Y ;  /* 0x0000000000107919 */ /* 0x000e220000002600 */
[----:B------:R-:W-:-:S04]  /*e740*/  IMAD.MOV.U32 R7, RZ, RZ, R22 ;  /* 0x000000ffff077224 */ /* 0x000fc800078e0016 */
[----:B------:R-:W0:Y:S08]  /*e750*/  LDC R17, c[0x0][0x144] ;  /* 0x00005100ff117b82 */ /* 0x000e300000000800 */
[----:B------:R-:W0:Y:S08]  /*e760*/  LDC R10, c[0x0][0x630] ;  /* 0x00018c00ff0a7b82 */ /* 0x000e300000000800 */
[----:B------:R-:W0:Y:S01]  /*e770*/  LDC.64 R12, c[0x0][0x620] ;  /* 0x00018800ff0c7b82 */ /* 0x000e220000000a00 */
[----:B-----5:R-:W-:-:S04]  /*e780*/  ISETP.NE.U32.AND P0, PT, R8, RZ, PT ;  /* 0x000000ff0800720c */ /* 0x020fc80003f05070 */
[----:B------:R-:W-:Y:S02]  /*e790*/  ISETP.NE.AND.EX P0, PT, R9, RZ, PT, P0 ;  /* 0x000000ff0900720c */ /* 0x000fe40003f05300 */
[----:B--2---:R-:W-:-:S05]  /*e7a0*/  I2FP.F32.U32 R0, R14 ;  /* 0x0000000e00007245 */ /* 0x004fca0000201000 */
[----:B------:R-:W-:-:S04]  /*e7b0*/  FMUL R0, R0, UR6 ;  /* 0x0000000600007c20 */ /* 0x000fc80008400000 */
[----:B------:R2:W0:Y:S02]  /*e7c0*/  F2I.U32.TRUNC.NTZ R15, R0 ;  /* 0x00000000000f7305 */ /* 0x000424000020f000 */
[----:B------:R-:W-:Y:S05]  /*e7d0*/  @!P0 BRA `(.L_x_295) ;  /* 0x0000000000288947 */ /* 0x000fea0003800000 */
[----:B--2---:R-:W2:Y:S02]  /*e7e0*/  LDC R0, c[0x0][0x634] ;  /* 0x00018d00ff007b82 */ /* 0x004ea40000000800 */
[----:B--2---:R-:W-:-:S05]  /*e7f0*/  IADD3 R7, P0, R19, R0, RZ ;  /* 0x0000000013077210 */ /* 0x004fca0007f1e0ff */
[----:B------:R-:W-:-:S04]  /*e800*/  IMAD.X R11, RZ, RZ, R22, P0 ;  /* 0x000000ffff0b7224 */ /* 0x000fc800000e0616 */
[----:B0-----:R-:W-:-:S04]  /*e810*/  IMAD.WIDE.U32 R2, R11, R8, RZ ;  /* 0x000000080b027225 */ /* 0x001fc800078e00ff */
[----:B------:R-:W-:-:S04]  /*e820*/  IMAD.WIDE.U32 R4, P0, R7, R9, R2 ;  /* 0x0000000907047225 */ /* 0x000fc80007800002 */
[----:B------:R-:W-:-:S04]  /*e830*/  IMAD.WIDE.U32 R2, R7, R8, RZ ;  /* 0x0000000807027225 */ /* 0x000fc800078e00ff */
[----:B------:R-:W-:Y:S01]  /*e840*/  IMAD.X R7, RZ, RZ, RZ, P0 ;  /* 0x000000ffff077224 */ /* 0x000fe200000e06ff */
[----:B------:R-:W-:Y:S01]  /*e850*/  IADD3 RZ, P0, R3, R4, RZ ;  /* 0x0000000403ff7210 */ /* 0x000fe20007f1e0ff */
[----:B------:R-:W-:-:S04]  /*e860*/  IMAD.MOV.U32 R6, RZ, RZ, R5 ;  /* 0x000000ffff067224 */ /* 0x000fc800078e0005 */
[----:B------:R-:W-:-:S08]  /*e870*/  IMAD.WIDE.U32.X R6, R11, R9, R6, P0 ;  /* 0x000000090b067225 */ /* 0x000fd000000e0406 */
.L_x_295:
[-CC-:B0-----:R-:W-:Y:S01]  /*e880*/  SHF.R.U64 R24, R6, R10.reuse, R7.reuse ;  /* 0x0000000a06187219 */ /* 0x181fe20000001207 */
[----:B------:R-:W0:Y:S01]  /*e890*/  LDC.64 R20, c[0x0][0x640] ;  /* 0x00019000ff147b82 */ /* 0x000e220000000a00 */
[----:B--2---:R-:W-:Y:S01]  /*e8a0*/  SHF.R.U32.HI R0, RZ, R10, R7 ;  /* 0x0000000aff007219 */ /* 0x004fe20000011607 */
[----:B------:R-:W-:Y:S01]  /*e8b0*/  IMAD.MOV.U32 R2, RZ, RZ, R19 ;  /* 0x000000ffff027224 */ /* 0x000fe200078e0013 */
[----:B------:R-:W-:Y:S01]  /*e8c0*/  IADD3 R5, P0, RZ, -R24, RZ ;  /* 0x80000018ff057210 */ /* 0x000fe20007f1e0ff */
[----:B------:R-:W-:Y:S01]  /*e8d0*/  IMAD.MOV R15, RZ, RZ, -R15 ;  /* 0x000000ffff0f7224 */ /* 0x000fe200078e0a0f */
[----:B------:R-:W-:Y:S01]  /*e8e0*/  ULDC UR6, c[0x0][0x154] ;  /* 0x0000550000067ab9 */ /* 0x000fe20000000800 */
[----:B------:R-:W-:Y:S02]  /*e8f0*/  IMAD.MOV.U32 R7, RZ, RZ, 0x1 ;  /* 0x00000001ff077424 */ /* 0x000fe400078e00ff */
[----:B------:R-:W2:Y:S01]  /*e900*/  LDC R4, c[0x0][0x618] ;  /* 0x00018600ff047b82 */ /* 0x000ea20000000800 */
[----:B------:R-:W-:-:S02]  /*e910*/  IMAD.X R3, RZ, RZ, ~R0, P0 ;  /* 0x000000ffff037224 */ /* 0x000fc400000e0e00 */
[----:B------:R-:W-:Y:S02]  /*e920*/  IMAD R15, R17, R15, R14 ;  /* 0x0000000f110f7224 */ /* 0x000fe400078e020e */
[-C--:B------:R-:W-:Y:S02]  /*e930*/  IMAD R0, R3, R12.reuse, RZ ;  /* 0x0000000c03007224 */ /* 0x080fe400078e02ff */
[----:B------:R-:W-:Y:S01]  /*e940*/  IMAD.MOV.U32 R3, RZ, RZ, R22 ;  /* 0x000000ffff037224 */ /* 0x000fe200078e0016 */
[----:B------:R-:W5:Y:S01]  /*e950*/  LDC R6, c[0x0][0x608] ;  /* 0x00018200ff067b82 */ /* 0x000f620000000800 */
[----:B------:R-:W-:-:S04]  /*e960*/  IMAD.WIDE.U32 R2, R5, R12, R2 ;  /* 0x0000000c05027225 */ /* 0x000fc800078e0002 */
[----:B------:R-:W-:-:S03]  /*e970*/  IMAD R5, R5, R13, R0 ;  /* 0x0000000d05057224 */ /* 0x000fc600078e0200 */
[----:B------:R-:W1:Y:S01]  /*e980*/  LDC R18, c[0x0][0x658] ;  /* 0x00019600ff127b82 */ /* 0x000e620000000800 */
[----:B------:R-:W-:Y:S01]  /*e990*/  I2FP.F32.U32 R0, R16 ;  /* 0x0000001000007245 */ /* 0x000fe20000201000 */
[----:B------:R-:W-:Y:S01]  /*e9a0*/  IMAD.IADD R3, R3, 0x1, R5 ;  /* 0x0000000103037824 */ /* 0x000fe200078e0205 */
[----:B0-----:R-:W-:Y:S01]  /*e9b0*/  ISETP.NE.U32.AND P0, PT, R20, RZ, PT ;  /* 0x000000ff1400720c */ /* 0x001fe20003f05070 */
[----:B------:R-:W-:Y:S02]  /*e9c0*/  IMAD.MOV.U32 R5, RZ, RZ, -0x1 ;  /* 0xffffffffff057424 */ /* 0x000fe400078e00ff */
[----:B------:R-:W-:Y:S02]  /*e9d0*/  FMUL R0, R0, UR6 ;  /* 0x0000000600007c20 */ /* 0x000fe40008400000 */
[----:B------:R-:W0:Y:S01]  /*e9e0*/  LDC R13, c[0x0][0x148] ;  /* 0x00005200ff0d7b82 */ /* 0x000e220000000800 */
[----:B--2---:R-:W-:Y:S01]  /*e9f0*/  SHF.R.U64 R10, R2, R4, R3 ;  /* 0x00000004020a7219 */ /* 0x004fe20000001203 */
[----:B------:R2:W0:Y:S01]  /*ea00*/  F2I.U32.TRUNC.NTZ R12, R0 ;  /* 0x00000000000c7305 */ /* 0x000422000020f000 */
[----:B------:R-:W-:-:S02]  /*ea10*/  ISETP.NE.AND.EX P0, PT, R21, RZ, PT, P0 ;  /* 0x000000ff1500720c */ /* 0x000fc40003f05300 */
[----:B------:R-:W-:-:S03]  /*ea20*/  SHF.R.U32.HI R3, RZ, R4, R3 ;  /* 0x00000004ff037219 */ /* 0x000fc60000011603 */
[----:B------:R-:W0:Y:S01]  /*ea30*/  LDC R14, c[0x0][0x600] ;  /* 0x00018000ff0e7b82 */ /* 0x000e220000000800 */
[-CC-:B-----5:R-:W-:Y:S02]  /*ea40*/  SHF.R.U64 R8, R10, R6.reuse, R3.reuse ;  /* 0x000000060a087219 */ /* 0x1a0fe40000001203 */
[----:B------:R-:W-:-:S05]  /*ea50*/  SHF.R.U32.HI R3, RZ, R6, R3 ;  /* 0x00000006ff037219 */ /* 0x000fca0000011603 */
[----:B------:R-:W0:Y:S01]  /*ea60*/  LDC R19, c[0x0][0x648] ;  /* 0x00019200ff137b82 */ /* 0x000e220000000800 */
[-CC-:B-1----:R-:W-:Y:S02]  /*ea70*/  SHF.R.U64 R11, R8, R18.reuse, R3.reuse ;  /* 0x00000012080b7219 */ /* 0x182fe40000001203 */
[-C--:B------:R-:W-:Y:S02]  /*ea80*/  SHF.L.U32 R5, R5, R18.reuse, RZ ;  /* 0x0000001205057219 */ /* 0x080fe400000006ff */
[-C--:B------:R-:W-:Y:S01]  /*ea90*/  SHF.R.U32.HI R3, RZ, R18.reuse, R3 ;  /* 0x00000012ff037219 */ /* 0x080fe20000011603 */
[----:B------:R-:W-:Y:S01]  /*eaa0*/  IMAD.MOV.U32 R2, RZ, RZ, R11 ;  /* 0x000000ffff027224 */ /* 0x000fe200078e000b */
[----:B------:R-:W-:Y:S01]  /*eab0*/  SHF.L.U32 R34, R7, R18, RZ ;  /* 0x0000001207227219 */ /* 0x000fe200000006ff */
[----:B------:R-:W1:Y:S01]  /*eac0*/  LDC R22, c[0x0][0x638] ;  /* 0x00018e00ff167b82 */ /* 0x000e620000000800 */
[----:B------:R-:W-:-:S07]  /*ead0*/  LOP3.LUT R17, RZ, R5, RZ, 0x33, !PT ;  /* 0x00000005ff117212 */ /* 0x000fce00078e33ff */
[----:B------:R-:W0:Y:S01]  /*eae0*/  LDC R23, c[0x0][0x610] ;  /* 0x00018400ff177b82 */ /* 0x000e220000000800 */
[----:B--2---:R-:W-:Y:S05]  /*eaf0*/  @!P0 BRA `(.L_x_296) ;  /* 0x0000000000288947 */ /* 0x004fea0003800000 */
[----:B------:R-:W2:Y:S02]  /*eb00*/  LDC R0, c[0x0][0x64c] ;  /* 0x00019300ff007b82 */ /* 0x000ea40000000800 */
[----:B--2---:R-:W-:-:S05]  /*eb10*/  IADD3 R7, P0, R11, R0, RZ ;  /* 0x000000000b077210 */ /* 0x004fca0007f1e0ff */
        /* <DEDUP_REMOVED lines=8> */
.L_x_296:
[----:B0-----:R-:W-:Y:S01]  /*eba0*/  SHF.R.U64 R0, R2, R19, R3 ;  /* 0x0000001302007219 */ /* 0x001fe20000001203 */
[----:B------:R-:W-:Y:S01]  /*ebb0*/  VIADD R3, R14, 0xffffffff ;  /* 0xffffffff0e037836 */ /* 0x000fe20000000000 */
[----:B------:R-:W-:Y:S01]  /*ebc0*/  LOP3.LUT R5, R8, R17, RZ, 0xc0, !PT ;  /* 0x0000001108057212 */ /* 0x000fe200078ec0ff */
[----:B------:R-:W-:Y:S01]  /*ebd0*/  IMAD.MOV R12, RZ, RZ, -R12 ;  /* 0x000000ffff0c7224 */ /* 0x000fe200078e0a0c */
[----:B------:R-:W-:Y:S01]  /*ebe0*/  R2UR UR22, R24 ;  /* 0x00000000181672ca */ /* 0x000fe200000e0000 */
[----:B------:R-:W-:Y:S01]  /*ebf0*/  IMAD.MOV R2, RZ, RZ, -R0 ;  /* 0x000000ffff027224 */ /* 0x000fe200078e0a00 */
[----:B------:R-:W-:Y:S01]  /*ec00*/  LOP3.LUT R3, R10, R3, RZ, 0xc0, !PT ;  /* 0x000000030a037212 */ /* 0x000fe200078ec0ff */
[----:B------:R-:W-:Y:S02]  /*ec10*/  IMAD R34, R34, R0, R5 ;  /* 0x0000000022227224 */ /* 0x000fe400078e0205 */
[----:B------:R-:W-:Y:S02]  /*ec20*/  @P2 IMAD R15, R13, R12, R16 ;  /* 0x0000000c0d0f2224 */ /* 0x000fe400078e0210 */
[----:B-1----:R-:W-:-:S02]  /*ec30*/  IMAD R0, R2, R22, R11 ;  /* 0x0000001602007224 */ /* 0x002fc400078e020b */
[----:B------:R-:W-:Y:S02]  /*ec40*/  IMAD R34, R34, R23, R15 ;  /* 0x0000001722227224 */ /* 0x000fe400078e020f */
[----:B------:R-:W-:Y:S02]  /*ec50*/  IMAD R3, R0, R14, R3 ;  /* 0x0000000e00037224 */ /* 0x000fe400078e0203 */
[----:B------:R-:W-:-:S03]  /*ec60*/  IMAD.MOV.U32 R0, RZ, RZ, 0x1 ;  /* 0x00000001ff007424 */ /* 0x000fc600078e00ff */
[----:B------:R-:W-:Y:S02]  /*ec70*/  SEL R2, R3, R34, !P2 ;  /* 0x0000002203027207 */ /* 0x000fe40005000000 */
[----:B------:R-:W-:-:S03]  /*ec80*/  SEL R34, R34, R3, !P2 ;  /* 0x0000000322227207 */ /* 0x000fc60005000000 */
[----:B------:R2:W-:Y:S04]  /*ec90*/  STL [R1+0x80], R2 ;  /* 0x0000800201007387 */ /* 0x0005e80000100800 */
.L_x_294:
[----:B------:R-:W-:Y:S01]  /*eca0*/  UIADD3 UR5, UR12, UR5, URZ ;  /* 0x000000050c057290 */ /* 0x000fe2000fffe03f */
[----:B------:R0:W-:Y:S01]  /*ecb0*/  STL [R1+0x84], R34 ;  /* 0x0000842201007387 */ /* 0x0001e20000100800 */
[----:B------:R-:W-:Y:S02]  /*ecc0*/  LOP3.LUT P0, RZ, R0, 0xff, RZ, 0xc0, !PT ;  /* 0x000000ff00ff7812 */ /* 0x000fe4000780c0ff */
[----:B------:R-:W-:Y:S02]  /*ecd0*/  USHF.R.U32.HI UR6, URZ, 0x2, UR5 ;  /* 0x000000023f067899 */ /* 0x000fe40008011605 */
[----:B------:R-:W-:Y:S02]  /*ece0*/  UISETP.GT.U32.AND UP0, UPT, UR5, 0x3, UPT ;  /* 0x000000030500788c */ /* 0x000fe4000bf04070 */
[----:B------:R-:W-:Y:S02]  /*ecf0*/  ULOP3.LUT UR6, UR6, 0x1, URZ, 0xc0, !UPT ;  /* 0x0000000106067892 */ /* 0x000fe4000f8ec03f */
[----:B------:R-:W-:-:S02]  /*ed00*/  UISETP.LT.U32.AND UP0, UPT, UR12, 0x4, UP0 ;  /* 0x000000040c00788c */ /* 0x000fc40008701070 */
[----:B------:R-:W-:Y:S02]  /*ed10*/  UISETP.NE.U32.AND UP1, UPT, UR6, 0x1, UPT ;  /* 0x000000010600788c */ /* 0x000fe4000bf25070 */
[----:B------:R-:W-:Y:S02]  /*ed20*/  USEL UR7, URZ, 0x1, !UP0 ;  /* 0x000000013f077887 */ /* 0x000fe4000c000000 */
[----:B------:R-:W-:Y:S02]  /*ed30*/  UISETP.GT.U32.AND UP1, UPT, UR12, 0x3, !UP1 ;  /* 0x000000030c00788c */ /* 0x000fe4000cf24070 */
[----:B------:R-:W-:Y:S02]  /*ed40*/  ULOP3.LUT UR5, UR5, 0x3, URZ, 0xc0, !UPT ;  /* 0x0000000305057892 */ /* 0x000fe4000f8ec03f */
[----:B------:R-:W-:-:S04]  /*ed50*/  USEL UR6, URZ, 0x1, !UP1 ;  /* 0x000000013f067887 */ /* 0x000fc8000c800000 */
[----:B------:R-:W-:Y:S01]  /*ed60*/  ULOP3.LUT UR4, UR6, UR4, UR7, 0x96, !UPT ;  /* 0x0000000406047292 */ /* 0x000fe2000f8e9607 */
[----:B0-----:R-:W-:Y:S11]  /*ed70*/  @P0 BRA `(.L_x_297) ;  /* 0xffffff2400640947 */ /* 0x001ff6000383ffff */
[----:B------:R-:W-:Y:S05]  /*ed80*/  EXIT ;  /* 0x000000000000794d */ /* 0x000fea0003800000 */
.L_x_7:
[----:B------:R-:W2:Y:S01]  /*ed90*/  LDL R22, [R1+0x7c] ;  /* 0x00007c0001167983 */ /* 0x000ea20000100800 */
[----:B------:R-:W-:-:S03]  /*eda0*/  ULDC.64 UR4, c[0x0][0x650] ;  /* 0x0001940000047ab9 */ /* 0x000fc60000000a00 */
[----:B0-----:R-:W3:Y:S01]  /*edb0*/  LDL R23, [R1+0x78] ;  /* 0x0000780001177983 */ /* 0x001ee20000100800 */
[----:B------:R-:W-:Y:S01]  /*edc0*/  PRMT R4, RZ, 0x7610, R4 ;  /* 0x00007610ff047816 */ /* 0x000fe20000000004 */
[----:B------:R-:W-:Y:S02]  /*edd0*/  IMAD.MOV.U32 R5, RZ, RZ, -0x1 ;  /* 0xffffffffff057424 */ /* 0x000fe400078e00ff */
[----:B------:R-:W-:Y:S02]  /*ede0*/  IMAD.MOV.U32 R7, RZ, RZ, -0x1 ;  /* 0xffffffffff077424 */ /* 0x000fe400078e00ff */
[----:B------:R-:W-:Y:S01]  /*edf0*/  IMAD.MOV.U32 R6, RZ, RZ, -0x1 ;  /* 0xffffffffff067424 */ /* 0x000fe200078e00ff */
[----:B--2---:R-:W-:-:S04]  /*ee00*/  ISETP.GE.U32.AND P0, PT, R22, UR4, PT ;  /* 0x0000000416007c0c */ /* 0x004fc8000bf06070 */
[----:B---3--:R-:W-:-:S13]  /*ee10*/  ISETP.GE.U32.AND.EX P0, PT, R23, UR5, PT, P0 ;  /* 0x0000000517007c0c */ /* 0x008fda000bf06100 */
[----:B------:R-:W-:Y:S05]  /*ee20*/  @P0 BRA `(.L_x_298) ;  /* 0x00000004002c0947 */ /* 0x000fea0003800000 */
[----:B------:R-:W0:Y:S01]  /*ee30*/  LDC.64 R14, c[0x0][0x628] ;  /* 0x00018a00ff0e7b82 */ /* 0x000e220000000a00 */
[----:B------:R-:W-:Y:S02]  /*ee40*/  IMAD.MOV.U32 R8, RZ, RZ, R22 ;  /* 0x000000ffff087224 */ /* 0x000fe400078e0016 */
[----:B------:R-:W-:-:S05]  /*ee50*/  IMAD.MOV.U32 R9, RZ, RZ, R23 ;  /* 0x000000ffff097224 */ /* 0x000fca00078e0017 */
[----:B------:R-:W1:Y:S08]  /*ee60*/  LDC R10, c[0x0][0x630] ;  /* 0x00018c00ff0a7b82 */ /* 0x000e700000000800 */
[----:B------:R-:W2:Y:S01]  /*ee70*/  LDC.64 R16, c[0x0][0x620] ;  /* 0x00018800ff107b82 */ /* 0x000ea20000000a00 */
[----:B0-----:R-:W-:-:S04]  /*ee80*/  ISETP.NE.U32.AND P0, PT, R14, RZ, PT ;  /* 0x000000ff0e00720c */ /* 0x001fc80003f05070 */
[----:B------:R-:W-:-:S13]  /*ee90*/  ISETP.NE.AND.EX P0, PT, R15, RZ, PT, P0 ;  /* 0x000000ff0f00720c */ /* 0x000fda0003f05300 */
[----:B-12---:R-:W-:Y:S05]  /*eea0*/  @!P0 BRA `(.L_x_299) ;  /* 0x0000000000288947 */ /* 0x006fea0003800000 */
[----:B------:R-:W0:Y:S02]  /*eeb0*/  LDC R4, c[0x0][0x634] ;  /* 0x00018d00ff047b82 */ /* 0x000e240000000800 */
[----:B0-----:R-:W-:-:S05]  /*eec0*/  IADD3 R9, P0, R22, R4, RZ ;  /* 0x0000000416097210 */ /* 0x001fca0007f1e0ff */
        /* <DEDUP_REMOVED lines=8> */
.L_x_299:
[----:B------:R-:W0:Y:S01]  /*ef50*/  LDC.64 R20, c[0x0][0x640] ;  /* 0x00019000ff147b82 */ /* 0x000e220000000a00 */
[-CC-:B------:R-:W-:Y:S02]  /*ef60*/  SHF.R.U64 R14, R8, R10.reuse, R9.reuse ;  /* 0x0000000a080e7219 */ /* 0x180fe40000001209 */
[----:B------:R-:W-:Y:S02]  /*ef70*/  SHF.R.U32.HI R4, RZ, R10, R9 ;  /* 0x0000000aff047219 */ /* 0x000fe40000011609 */
[----:B------:R-:W-:-:S03]  /*ef80*/  IADD3 R7, P0, RZ, -R14, RZ ;  /* 0x8000000eff077210 */ /* 0x000fc60007f1e0ff */
[----:B------:R-:W1:Y:S02]  /*ef90*/  LDC R8, c[0x0][0x618] ;  /* 0x00018600ff087b82 */ /* 0x000e640000000800 */
[----:B------:R-:W-:Y:S02]  /*efa0*/  IMAD.X R5, RZ, RZ, ~R4, P0 ;  /* 0x000000ffff057224 */ /* 0x000fe400000e0e04 */
[----:B------:R-:W-:Y:S02]  /*efb0*/  IMAD.MOV.U32 R4, RZ, RZ, R22 ;  /* 0x000000ffff047224 */ /* 0x000fe400078e0016 */
[-C--:B------:R-:W-:Y:S02]  /*efc0*/  IMAD R6, R5, R16.reuse, RZ ;  /* 0x0000001005067224 */ /* 0x080fe400078e02ff */
[----:B------:R-:W2:Y:S01]  /*efd0*/  LDC R18, c[0x0][0x608] ;  /* 0x00018200ff127b82 */ /* 0x000ea20000000800 */
[----:B------:R-:W-:Y:S02]  /*efe0*/  IMAD.MOV.U32 R5, RZ, RZ, R23 ;  /* 0x000000ffff057224 */ /* 0x000fe400078e0017 */
[----:B------:R-:W-:-:S05]  /*eff0*/  IMAD.WIDE.U32 R4, R7, R16, R4 ;  /* 0x0000001007047225 */ /* 0x000fca00078e0004 */
[----:B------:R-:W3:Y:S01]  /*f000*/  LDC R19, c[0x0][0x658] ;  /* 0x00019600ff137b82 */ /* 0x000ee20000000800 */
[----:B------:R-:W-:Y:S01]  /*f010*/  IMAD R7, R7, R17, R6 ;  /* 0x0000001107077224 */ /* 0x000fe200078e0206 */
[----:B0-----:R-:W-:Y:S01]  /*f020*/  ISETP.NE.U32.AND P0, PT, R20, RZ, PT ;  /* 0x000000ff1400720c */ /* 0x001fe20003f05070 */
[----:B------:R-:W-:Y:S02]  /*f030*/  IMAD.MOV.U32 R6, RZ, RZ, -0x1 ;  /* 0xffffffffff067424 */ /* 0x000fe400078e00ff */
[----:B------:R-:W-:Y:S01]  /*f040*/  IMAD.IADD R5, R5, 0x1, R7 ;  /* 0x0000000105057824 */ /* 0x000fe200078e0207 */
[----:B------:R-:W-:Y:S02]  /*f050*/  ISETP.NE.AND.EX P0, PT, R21, RZ, PT, P0 ;  /* 0x000000ff1500720c */ /* 0x000fe40003f05300 */
[----:B------:R-:W0:Y:S02]  /*f060*/  LDC R17, c[0x0][0x600] ;  /* 0x00018000ff117b82 */ /* 0x000e240000000800 */
[----:B-1----:R-:W-:-:S02]  /*f070*/  SHF.R.U64 R10, R4, R8, R5 ;  /* 0x00000008040a7219 */ /* 0x002fc40000001205 */
[----:B------:R-:W-:-:S04]  /*f080*/  SHF.R.U32.HI R5, RZ, R8, R5 ;  /* 0x00000008ff057219 */ /* 0x000fc80000011605 */
[----:B------:R-:W1:Y:S01]  /*f090*/  LDC R22, c[0x0][0x648] ;  /* 0x00019200ff167b82 */ /* 0x000e620000000800 */
[-CC-:B--2---:R-:W-:Y:S02]  /*f0a0*/  SHF.R.U64 R15, R10, R18.reuse, R5.reuse ;  /* 0x000000120a0f7219 */ /* 0x184fe40000001205 */
[----:B------:R-:W-:Y:S01]  /*f0b0*/  SHF.R.U32.HI R4, RZ, R18, R5 ;  /* 0x00000012ff047219 */ /* 0x000fe20000011605 */
[----:B------:R-:W-:-:S04]  /*f0c0*/  IMAD.MOV.U32 R18, RZ, RZ, 0x1 ;  /* 0x00000001ff127424 */ /* 0x000fc800078e00ff */
[----:B------:R-:W2:Y:S01]  /*f0d0*/  LDC R23, c[0x0][0x638] ;  /* 0x00018e00ff177b82 */ /* 0x000ea20000000800 */
[-CC-:B---3--:R-:W-:Y:S02]  /*f0e0*/  SHF.R.U64 R16, R15, R19.reuse, R4.reuse ;  /* 0x000000130f107219 */ /* 0x188fe40000001204 */
[-C--:B------:R-:W-:Y:S02]  /*f0f0*/  SHF.L.U32 R6, R6, R19.reuse, RZ ;  /* 0x0000001306067219 */ /* 0x080fe400000006ff */
[----:B------:R-:W-:Y:S01]  /*f100*/  SHF.R.U32.HI R5, RZ, R19, R4 ;  /* 0x00000013ff057219 */ /* 0x000fe20000011604 */
[----:B------:R-:W-:Y:S01]  /*f110*/  IMAD.MOV.U32 R4, RZ, RZ, R16 ;  /* 0x000000ffff047224 */ /* 0x000fe200078e0010 */
[----:B------:R-:W-:Y:S01]  /*f120*/  LOP3.LUT R24, RZ, R6, RZ, 0x33, !PT ;  /* 0x00000006ff187212 */ /* 0x000fe200078e33ff */
[----:B------:R-:W3:Y:S01]  /*f130*/  LDC R25, c[0x0][0x610] ;  /* 0x00018400ff197b82 */ /* 0x000ee20000000800 */
[----:B------:R-:W-:Y:S05]  /*f140*/  @!P0 BRA `(.L_x_300) ;  /* 0x0000000000288947 */ /* 0x000fea0003800000 */
        /* <DEDUP_REMOVED lines=10> */
.L_x_300:
[----:B-1----:R-:W-:Y:S01]  /*f1f0*/  SHF.R.U64 R4, R4, R22, R5 ;  /* 0x0000001604047219 */ /* 0x002fe20000001205 */
[----:B0-----:R-:W-:Y:S01]  /*f200*/  VIADD R7, R17, 0xffffffff ;  /* 0xffffffff11077836 */ /* 0x001fe20000000000 */
[----:B------:R-:W-:Y:S01]  /*f210*/  SHF.L.U32 R18, R18, R19, RZ ;  /* 0x0000001312127219 */ /* 0x000fe200000006ff */
[----:B------:R-:W-:Y:S01]  /*f220*/  @P2 IMAD R0, R11, R12, R2 ;  /* 0x0000000c0b002224 */ /* 0x000fe200078e0202 */
[----:B------:R-:W-:Y:S01]  /*f230*/  LOP3.LUT R3, R15, R24, RZ, 0xc0, !PT ;  /* 0x000000180f037212 */ /* 0x000fe200078ec0ff */
[----:B------:R-:W-:Y:S01]  /*f240*/  IMAD.MOV R5, RZ, RZ, -R4 ;  /* 0x000000ffff057224 */ /* 0x000fe200078e0a04 */
[----:B------:R-:W-:Y:S01]  /*f250*/  LOP3.LUT R7, R10, R7, RZ, 0xc0, !PT ;  /* 0x000000070a077212 */ /* 0x000fe200078ec0ff */
[----:B------:R-:W-:Y:S02]  /*f260*/  IMAD.MOV.U32 R6, RZ, RZ, R14 ;  /* 0x000000ffff067224 */ /* 0x000fe400078e000e */
[----:B------:R-:W-:Y:S02]  /*f270*/  IMAD R3, R18, R4, R3 ;  /* 0x0000000412037224 */ /* 0x000fe400078e0203 */
[----:B--2---:R-:W-:-:S02]  /*f280*/  IMAD R2, R5, R23, R16 ;  /* 0x0000001705027224 */ /* 0x004fc400078e0210 */
[----:B---3--:R-:W-:Y:S02]  /*f290*/  IMAD R0, R3, R25, R0 ;  /* 0x0000001903007224 */ /* 0x008fe400078e0200 */
[----:B------:R-:W-:Y:S02]  /*f2a0*/  IMAD R5, R2, R17, R7 ;  /* 0x0000001102057224 */ /* 0x000fe400078e0207 */
[----:B------:R-:W-:-:S03]  /*f2b0*/  IMAD.MOV.U32 R4, RZ, RZ, 0x1 ;  /* 0x00000001ff047424 */ /* 0x000fc600078e00ff */
[----:B------:R-:W-:Y:S02]  /*f2c0*/  SEL R7, R5, R0, !P2 ;  /* 0x0000000005077207 */ /* 0x000fe40005000000 */
[----:B------:R-:W-:-:S07]  /*f2d0*/  SEL R5, R0, R5, !P2 ;  /* 0x0000000500057207 */ /* 0x000fce0005000000 */
.L_x_298:
[----:B------:R-:W-:-:S08]  /*f2e0*/  NOP ;  /* 0x0000000000007918 */ /* 0x000fd00000000000 */
[----:B------:R-:W0:-:S00]  /*f2f0*/  USETMAXREG.DEALLOC.CTAPOOL 0x28 ;  /* 0x00000028000079c8 */ /* 0x000e0000080e0500 */
[----:B------:R-:W-:-:S13]  /*f300*/  ISETP.NE.AND P0, PT, RZ, UR8, PT ;  /* 0x00000008ff007c0c */ /* 0x000fda000bf05270 */
[----:B------:R-:W-:Y:S05]  /*f310*/  @P0 EXIT ;  /* 0x000000000000094d */ /* 0x000fea0003800000 */
[----:B0-----:R-:W-:Y:S01]  /*f320*/  LOP3.LUT P0, RZ, R4, 0xff, RZ, 0xc0, !PT ;  /* 0x000000ff04ff7812 */ /* 0x001fe2000780c0ff */
[----:B------:R-:W-:Y:S02]  /*f330*/  IMAD.MOV.U32 R0, RZ, RZ, 0x1 ;  /* 0x00000001ff007424 */ /* 0x000fe400078e00ff */
[----:B------:R-:W-:-:S10]  /*f340*/  IMAD.MOV.U32 R8, RZ, RZ, RZ ;  /* 0x000000ffff087224 */ /* 0x000fd400078e00ff */
[----:B------:R-:W-:Y:S05]  /*f350*/  @!P0 BRA `(.L_x_301) ;  /* 0x0000000c00b48947 */ /* 0x000fea0003800000 */
[----:B------:R-:W0:Y:S01]  /*f360*/  S2UR UR8, SR_CgaCtaId ;  /* 0x00000000000879c3 */ /* 0x000e220000008800 */
[----:B------:R-:W-:Y:S01]  /*f370*/  ULDC UR11, c[0x0][0x658] ;  /* 0x00019600000b7ab9 */ /* 0x000fe20000000800 */
[----:B------:R-:W-:Y:S01]  /*f380*/  UMOV UR12, 0xffffffff ;  /* 0xffffffff000c7882 */ /* 0x000fe20000000000 */
[----:B------:R-:W-:Y:S01]  /*f390*/  ULDC UR4, c[0x0][0x28c] ;  /* 0x0000a30000047ab9 */ /* 0x000fe20000000800 */
[----:B------:R-:W-:Y:S01]  /*f3a0*/  USHF.L.U32 UR12, UR12, UR11, URZ ;  /* 0x0000000b0c0c7299 */ /* 0x000fe2000800063f */
[----:B------:R-:W-:Y:S01]  /*f3b0*/  BSSY B0, `(.L_x_301) ;  /* 0x00000e7000007945 */ /* 0x000fe20003800000 */
[----:B------:R-:W-:Y:S01]  /*f3c0*/  UIADD3 UR19, UR4, 0x7f, URZ ;  /* 0x0000007f04137890 */ /* 0x000fe2000fffe03f */
[----:B------:R-:W-:Y:S01]  /*f3d0*/  IMAD.MOV.U32 R9, RZ, RZ, 0x1 ;  /* 0x00000001ff097424 */ /* 0x000fe200078e00ff */
[----:B------:R-:W-:Y:S01]  /*f3e0*/  ULDC UR5, c[0x0][0x600] ;  /* 0x0001800000057ab9 */ /* 0x000fe20000000800 */
[----:B------:R-:W-:Y:S01]  /*f3f0*/  UMOV UR21, 0x1 ;  /* 0x0000000100157882 */ /* 0x000fe20000000000 */
[----:B------:R-:W-:Y:S01]  /*f400*/  ULOP3.LUT UR14, URZ, UR12, URZ, 0x33, !UPT ;  /* 0x0000000c3f0e7292 */ /* 0x000fe2000f8e333f */
[----:B------:R-:W-:Y:S01]  /*f410*/  IMAD.MOV.U32 R0, RZ, RZ, 0x1 ;  /* 0x00000001ff007424 */ /* 0x000fe200078e00ff */
[----:B------:R-:W-:Y:S01]  /*f420*/  ULDC UR9, c[0x0][0xc] ;  /* 0x0000030000097ab9 */ /* 0x000fe20000000800 */
[----:B------:R-:W-:Y:S01]  /*f430*/  UIADD3 UR4, UR5, -0x1, URZ ;  /* 0xffffffff05047890 */ /* 0x000fe2000fffe03f */
[----:B------:R-:W-:Y:S01]  /*f440*/  IMAD.MOV.U32 R8, RZ, RZ, RZ ;  /* 0x000000ffff087224 */ /* 0x000fe200078e00ff */
[----:B------:R-:W-:-:S02]  /*f450*/  USHF.R.S32.HI UR20, URZ, 0x1f, UR19 ;  /* 0x0000001f3f147899 */ /* 0x000fc40008011413 */
[----:B------:R-:W-:Y:S01]  /*f460*/  USHF.L.U32 UR5, UR21, UR11, URZ ;  /* 0x0000000b15057299 */ /* 0x000fe2000800063f */
[----:B------:R-:W-:Y:S01]  /*f470*/  ULDC UR16, c[0x0][0x10] ;  /* 0x0000040000107ab9 */ /* 0x000fe20000000800 */
[----:B------:R-:W-:Y:S01]  /*f480*/  ULEA.HI UR19, UR20, UR19, URZ, 0x7 ;  /* 0x0000001314137291 */ /* 0x000fe2000f8f383f */
[----:B------:R-:W-:Y:S01]  /*f490*/  ULDC UR18, c[0x0][0x14] ;  /* 0x0000050000127ab9 */ /* 0x000fe20000000800 */
[----:B------:R-:W-:Y:S01]  /*f4a0*/  UMOV UR22, 0x11 ;  /* 0x0000001100167882 */ /* 0x000fe20000000000 */
[----:B0-----:R-:W-:Y:S02]  /*f4b0*/  USHF.R.U32.HI UR28, URZ, 0x2, UR8 ;  /* 0x000000023f1c7899 */ /* 0x001fe40008011608 */
[----:B------:R-:W-:Y:S02]  /*f4c0*/  ULOP3.LUT UR10, UR8, 0x3, URZ, 0xc0, !UPT ;  /* 0x00000003080a7892 */ /* 0x000fe4000f8ec03f */
[----:B------:R-:W-:Y:S02]  /*f4d0*/  USHF.L.U32 UR7, UR8, 0x6, URZ ;  /* 0x0000000608077899 */ /* 0x000fe4000800063f */
[----:B------:R-:W-:-:S02]  /*f4e0*/  USHF.L.U32 UR6, UR8, 0xd, URZ ;  /* 0x0000000d08067899 */ /* 0x000fc4000800063f */
[----:B------:R-:W-:Y:S02]  /*f4f0*/  ULOP3.LUT UR8, UR8, 0xfffffffc, URZ, 0xc0, !UPT ;  /* 0xfffffffc08087892 */ /* 0x000fe4000f8ec03f */
[----:B------:R-:W-:Y:S02]  /*f500*/  UISETP.GT.U32.AND UP0, UPT, UR10, 0xffff, UPT ;  /* 0x0000ffff0a00788c */ /* 0x000fe4000bf04070 */
[----:B------:R-:W-:Y:S02]  /*f510*/  ULOP3.LUT UR12, UR8, 0x1, URZ, 0xfc, !UPT ;  /* 0x00000001080c7892 */ /* 0x000fe4000f8efc3f */
[----:B------:R-:W-:Y:S02]  /*f520*/  ULOP3.LUT UR15, UR8, 0x2, URZ, 0xfc, !UPT ;  /* 0x00000002080f7892 */ /* 0x000fe4000f8efc3f */
[----:B------:R-:W-:Y:S02]  /*f530*/  USHF.L.U32 UR11, UR21, UR8, URZ ;  /* 0x00000008150b7299 */ /* 0x000fe4000800063f */
[----:B------:R-:W-:-:S02]  /*f540*/  ULOP3.LUT UR17, UR8, 0x3, URZ, 0xfc, !UPT ;  /* 0x0000000308117892 */ /* 0x000fc4000f8efc3f */
[----:B------:R-:W-:Y:S02]  /*f550*/  UIMAD.WIDE.U32 UR8, UR9, UR16, URZ ;  /* 0x00000010090872a5 */ /* 0x000fe4000f8e003f */
[----:B------:R-:W-:Y:S02]  /*f560*/  USHF.L.U32 UR12, UR21, UR12, URZ ;  /* 0x0000000c150c7299 */ /* 0x000fe4000800063f */
[----:B------:R-:W-:Y:S02]  /*f570*/  USHF.L.U32 UR16, UR21, UR15, URZ ;  /* 0x0000000f15107299 */ /* 0x000fe4000800063f */
[----:B------:R-:W-:Y:S02]  /*f580*/  USEL UR10, UR10, 0xffff, !UP0 ;  /* 0x0000ffff0a0a7887 */ /* 0x000fe4000c000000 */
[----:B------:R-:W-:Y:S02]  /*f590*/  USHF.L.U32 UR17, UR21, UR17, URZ ;  /* 0x0000001115117299 */ /* 0x000fe4000800063f */
[----:B------:R-:W-:-:S02]  /*f5a0*/  UIMAD.WIDE.U32 UR24, UR8, UR18, URZ ;  /* 0x00000012081872a5 */ /* 0x000fc4000f8e003f */
[----:B------:R-:W-:Y:S02]  /*f5b0*/  UIMAD UR20, UR9, UR18, URZ ;  /* 0x00000012091472a4 */ /* 0x000fe4000f8e023f */
[----:B------:R-:W-:Y:S02]  /*f5c0*/  USHF.R.S32.HI UR15, URZ, 0x7, UR19 ;  /* 0x000000073f0f7899 */ /* 0x000fe40008011413 */
[----:B------:R-:W-:Y:S02]  /*f5d0*/  ULOP3.LUT UR11, UR16, UR11, UR12, 0xfe, !UPT ;  /* 0x0000000b100b7292 */ /* 0x000fe4000f8efe0c */
[----:B------:R-:W-:Y:S02]  /*f5e0*/  ULOP3.LUT UR10, UR10, 0xffff, URZ, 0xc0, !UPT ;  /* 0x0000ffff0a0a7892 */ /* 0x000fe4000f8ec03f */
[----:B------:R-:W-:Y:S02]  /*f5f0*/  ULOP3.LUT UR27, UR13, 0x2, URZ, 0xfc, !UPT ;  /* 0x000000020d1b7892 */ /* 0x000fe4000f8efc3f */
[----:B------:R-:W-:-:S02]  /*f600*/  ULOP3.LUT UR7, UR7, 0xc0, URZ, 0xc0, !UPT ;  /* 0x000000c007077892 */ /* 0x000fc4000f8ec03f */
[----:B------:R-:W-:Y:S02]  /*f610*/  ULOP3.LUT UR6, UR6, 0x6000, URZ, 0xc0, !UPT ;  /* 0x0000600006067892 */ /* 0x000fe4000f8ec03f */
[----:B------:R-:W-:Y:S02]  /*f620*/  UIADD3 UR20, UR25, UR20, URZ ;  /* 0x0000001419147290 */ /* 0x000fe4000fffe03f */
[----:B------:R-:W-:Y:S02]  /*f630*/  ULOP3.LUT UR21, UR11, UR17, URZ, 0xfc, !UPT ;  /* 0x000000110b157292 */ /* 0x000fe4000f8efc3f */
[----:B------:R-:W-:Y:S02]  /*f640*/  USHF.L.U32 UR22, UR22, UR10, URZ ;  /* 0x0000000a16167299 */ /* 0x000fe4000800063f */
[----:B------:R-:W-:Y:S01]  /*f650*/  UIADD3 UR31, UR15, 0x1, URZ ;  /* 0x000000010f1f7890 */ /* 0x000fe2000fffe03f */
[----:B------:R-:W-:-:S11]  /*f660*/  ULDC.64 UR32, c[0x0][0x198] ;  /* 0x0000660000207ab9 */ /* 0x000fd60000000a00 */
.L_x_312:
[----:B------:R-:W-:-:S03]  /*f670*/  UMOV UR8, 0xffffffff ;  /* 0xffffffff00087882 */ /* 0x000fc60000000000 */
[----:B------:R-:W-:Y:S05]  /*f680*/  BRA.DIV UR8, `(.L_x_302) ;  /* 0x0000000e08e47947 */ /* 0x000fea000b800000 */
[----:B------:R-:W-:-:S13]  /*f690*/  ELECT P0, URZ, PT ;  /* 0x00000000003f782f */ /* 0x000fda0003800000 */
.L_x_323:
[----:B------:R-:W0:Y:S01]  /*f6a0*/  LDC R2, c[0x0][0x28c] ;  /* 0x0000a300ff027b82 */ /* 0x000e220000000800 */
[----:B------:R-:W-:Y:S01]  /*f6b0*/  BSSY B1, `(.L_x_303) ;  /* 0x000003d000017945 */ /* 0x000fe20003800000 */
[----:B0-----:R-:W-:-:S13]  /*f6c0*/  ISETP.LT.OR P0, PT, R2, 0x1, !P0 ;  /* 0x000000010200780c */ /* 0x001fda0004701670 */
[----:B------:R-:W-:Y:S05]  /*f6d0*/  @P0 BRA `(.L_x_304) ;  /* 0x0000000000e80947 */ /* 0x000fea0003800000 */
[----:B------:R-:W-:Y:S01]  /*f6e0*/  LEA R5, R5, UR28, 0x1 ;  /* 0x0000001c05057c11 */ /* 0x000fe2000f8e08ff */
[----:B------:R-:W-:Y:S01]  /*f6f0*/  IMAD.MOV.U32 R13, RZ, RZ, RZ ;  /* 0x000000ffff0d7224 */ /* 0x000fe200078e00ff */
[----:B------:R-:W-:Y:S01]  /*f700*/  LEA R7, R7, UR7, 0x8 ;  /* 0x0000000707077c11 */ /* 0x000fe2000f8e40ff */
[----:B------:R-:W-:Y:S02]  /*f710*/  IMAD.U32 R14, RZ, RZ, UR31 ;  /* 0x0000001fff0e7e24 */ /* 0x000fe4000f8e00ff */
[----:B------:R-:W-:Y:S02]  /*f720*/  IMAD.MOV.U32 R2, RZ, RZ, R0 ;  /* 0x000000ffff027224 */ /* 0x000fe400078e0000 */
[----:B------:R-:W-:Y:S02]  /*f730*/  IMAD.MOV.U32 R3, RZ, RZ, R8 ;  /* 0x000000ffff037224 */ /* 0x000fe400078e0008 */
[----:B------:R-:W-:-:S07]  /*f740*/  IMAD.SHL.U32 R10, R5, 0x40, RZ ;  /* 0x00000040050a7824 */ /* 0x000fce00078e00ff */
.L_x_307:
[----:B------:R-:W0:Y:S01]  /*f750*/  S2R R5, SR_CgaCtaId ;  /* 0x0000000000057919 */ /* 0x000e220000008800 */
[----:B------:R-:W-:Y:S01]  /*f760*/  MOV R4, 0x400 ;  /* 0x0000040000047802 */ /* 0x000fe20000000f00 */
[----:B------:R-:W1:Y:S03]  /*f770*/  S2R R15, SR_TID.X ;  /* 0x00000000000f7919 */ /* 0x000e660000002100 */
[----:B0-----:R-:W-:Y:S02]  /*f780*/  LEA R12, R5, R4, 0x18 ;  /* 0x00000004050c7211 */ /* 0x001fe400078ec0ff */
[----:B------:R-:W-:Y:S02]  /*f790*/  SHF.L.U32 R4, R2, 0x1f, RZ ;  /* 0x0000001f02047819 */ /* 0x000fe400000006ff */
[----:B-1----:R-:W-:Y:S01]  /*f7a0*/  LOP3.LUT P1, RZ, R15, 0x7f, RZ, 0xc0, !PT ;  /* 0x0000007f0fff7812 */ /* 0x002fe2000782c0ff */
[----:B------:R-:W-:-:S04]  /*f7b0*/  IMAD R11, R3, 0x8, R12 ;  /* 0x00000008030b7824 */ /* 0x000fc800078e020c */
[----:B------:R-:W0:Y:S08]  /*f7c0*/  SYNCS.PHASECHK.TRANS64.TRYWAIT P0, [R11+URZ+0x20], R4 ;  /* 0x000020040b0075a7 */ /* 0x000e30000800017f */
[----:B------:R-:W1:Y:S01]  /*f7d0*/  @!P1 LDC R5, c[0x0][0x500] ;  /* 0x00014000ff059b82 */ /* 0x000e620000000800 */
[----:B0-----:R-:W-:Y:S05]  /*f7e0*/  @!P0 BRA `(.L_x_305) ;  /* 0x0000000c00ac8947 */ /* 0x001fea0003800000 */
.L_x_324:
[----:B------:R-:W-:Y:S01]  /*f7f0*/  UPRMT UR8, UR27, 0x9910, URZ ;  /* 0x000099101b087896 */ /* 0x000fe2000800003f */
[----:B-1----:R1:W-:Y:S03]  /*f800*/  @!P1 SYNCS.ARRIVE.TRANS64 RZ, [R11+URZ], R5 ;  /* 0x000000050bff99a7 */ /* 0x0023e6000800003f */
[----:B------:R-:W-:-:S06]  /*f810*/  UISETP.NE.AND UP0, UPT, UR8, 0x2, UPT ;  /* 0x000000020800788c */ /* 0x000fcc000bf05270 */
[----:B------:R-:W-:-:S13]  /*f820*/  PLOP3.LUT P0, PT, PT, PT, UP0, 0x80, 0x0 ;  /* 0x000000000000781c */ /* 0x000fda0003f0f008 */
[----:B-1----:R-:W-:Y:S05]  /*f830*/  @P0 BRA `(.L_x_306) ;  /* 0x0000000000040947 */ /* 0x002fea0003800000 */
[----:B------:R-:W-:Y:S01]  /*f840*/  BPT.TRAP 0x1 ;  /* 0x000000040000795c */ /* 0x000fe20000300000 */
.L_x_306:
[C---:B0-----:R-:W-:Y:S01]  /*f850*/  LEA R4, R3.reuse, UR28, 0x1 ;  /* 0x0000001c03047c11 */ /* 0x041fe2000f8e08ff */
[----:B------:R-:W-:Y:S01]  /*f860*/  VIADD R14, R14, 0xffffffff ;  /* 0xffffffff0e0e7836 */ /* 0x000fe20000000000 */
[----:B------:R-:W-:Y:S01]  /*f870*/  R2UR UR11, R3 ;  /* 0x00000000030b72ca */ /* 0x000fe200000e0000 */
[----:B------:R-:W-:Y:S01]  /*f880*/  UIADD3 UR16, UP0, UR32, 0xf0, URZ ;  /* 0x000000f020107890 */ /* 0x000fe2000ff1e03f */
[----:B------:R-:W-:Y:S01]  /*f890*/  R2UR UR26, R12 ;  /* 0x000000000c1a72ca */ /* 0x000fe200000e0000 */
[----:B------:R-:W-:Y:S01]  /*f8a0*/  IMAD.U32 R4, R4, 0x2000, R12 ;  /* 0x0000200004047824 */ /* 0x000fe200078e000c */
[----:B------:R-:W-:Y:S01]  /*f8b0*/  R2UR UR29, R10 ;  /* 0x000000000a1d72ca */ /* 0x000fe200000e0000 */
[----:B------:R-:W-:Y:S01]  /*f8c0*/  UIADD3 UR34, UP1, UR32, 0x1f0, URZ ;  /* 0x000001f020227890 */ /* 0x000fe2000ff3e03f */
[----:B------:R-:W-:Y:S01]  /*f8d0*/  R2UR UR9, R11 ;  /* 0x000000000b0972ca */ /* 0x000fe200000e0000 */
[----:B------:R-:W-:Y:S01]  /*f8e0*/  UIADD3.X UR17, URZ, UR33, URZ, UP0, !UPT ;  /* 0x000000213f117290 */ /* 0x000fe200087fe43f */
[----:B------:R-:W-:Y:S01]  /*f8f0*/  R2UR UR8, R4 ;  /* 0x00000000040872ca */ /* 0x000fe200000e0000 */
[----:B------:R-:W-:Y:S01]  /*f900*/  UPRMT UR23, URZ, 0x5410, UR22 ;  /* 0x000054103f177896 */ /* 0x000fe20008000016 */
[----:B------:R-:W-:Y:S01]  /*f910*/  R2UR UR10, R13 ;  /* 0x000000000d0a72ca */ /* 0x000fe200000e0000 */
[----:B------:R-:W-:Y:S01]  /*f920*/  VIADD R3, R3, 0x1 ;  /* 0x0000000103037836 */ /* 0x000fe20000000000 */
[----:B------:R-:W-:Y:S01]  /*f930*/  R2UR UR12, R6 ;  /* 0x00000000060c72ca */ /* 0x000fe200000e0000 */
[----:B------:R-:W-:Y:S01]  /*f940*/  ULEA UR11, UR11, UR6, 0xf ;  /* 0x000000060b0b7291 */ /* 0x000fe2000f8e783f */
[----:B------:R-:W-:Y:S01]  /*f950*/  R2UR UR30, R7 ;  /* 0x00000000071e72ca */ /* 0x000fe200000e0000 */
[----:B------:R-:W-:Y:S01]  /*f960*/  UPRMT UR36, URZ, 0x5410, UR21 ;  /* 0x000054103f247896 */ /* 0x000fe20008000015 */
[----:B------:R-:W-:Y:S01]  /*f970*/  ISETP.GT.AND P1, PT, R14, 0x1, PT ;  /* 0x000000010e00780c */ /* 0x000fe20003f24270 */
[----:B------:R-:W-:Y:S01]  /*f980*/  UIADD3 UR26, UR26, 0x10100, UR11 ;  /* 0x000101001a1a7890 */ /* 0x000fe2000fffe00b */
[----:B------:R-:W-:Y:S01]  /*f990*/  ISETP.NE.AND P0, PT, R3, 0x4, PT ;  /* 0x000000040300780c */ /* 0x000fe20003f05270 */
[----:B------:R-:W-:Y:S01]  /*f9a0*/  UIADD3.X UR35, URZ, UR33, URZ, UP1, !UPT ;  /* 0x000000213f237290 */ /* 0x000fe20008ffe43f */
[----:B------:R-:W-:Y:S01]  /*f9b0*/  VIADD R13, R13, 0x80 ;  /* 0x000000800d0d7836 */ /* 0x000fe20000000000 */
[----:B------:R-:W-:Y:S01]  /*f9c0*/  UIADD3 UR8, UR8, 0x100, URZ ;  /* 0x0000010008087890 */ /* 0x000fe2000fffe03f */
[----:B------:R-:W-:Y:S01]  /*f9d0*/  SEL R5, RZ, 0x1, P0 ;  /* 0x00000001ff057807 */ /* 0x000fe20000000000 */
[----:B------:R-:W-:Y:S01]  /*f9e0*/  UMOV UR18, 0x0 ;  /* 0x0000000000127882 */ /* 0x000fe20000000000 */
[----:B------:R-:W-:Y:S01]  /*f9f0*/  UMOV UR19, 0x10000000 ;  /* 0x1000000000137882 */ /* 0x000fe20000000000 */
[----:B------:R-:W-:Y:S01]  /*fa00*/  UMOV UR11, UR29 ;  /* 0x0000001d000b7c82 */ /* 0x000fe20008000000 */
[----:B------:R-:W-:-:S02]  /*fa10*/  LOP3.LUT R2, R2, R5, RZ, 0x3c, !PT ;  /* 0x0000000502027212 */ /* 0x000fc400078e3cff */
[----:B------:R-:W-:Y:S02]  /*fa20*/  SEL R3, R3, RZ, P0 ;  /* 0x000000ff03037207 */ /* 0x000fe40000000000 */
[----:B------:R0:W-:Y:S02]  /*fa30*/  UTMALDG.3D.MULTICAST [UR8], [UR16], UR23, desc[UR18] ;  /* 0x00001208100073b4 */ /* 0x0001e40008011817 */
[----:B0-----:R-:W-:Y:S01]  /*fa40*/  UMOV UR8, UR26 ;  /* 0x0000001a00087c82 */ /* 0x001fe20008000000 */
[----:B------:R-:W-:Y:S02]  /*fa50*/  UMOV UR11, UR30 ;  /* 0x0000001e000b7c82 */ /* 0x000fe40008000000 */
[----:B------:R0:W-:Y:S02]  /*fa60*/  UTMALDG.3D.MULTICAST [UR8], [UR34], UR36, desc[UR18] ;  /* 0x00001208220073b4 */ /* 0x0001e40008011824 */
[----:B0-----:R-:W-:Y:S05]  /*fa70*/  @P1 BRA `(.L_x_307) ;  /* 0xfffffffc00341947 */ /* 0x001fea000383ffff */
.L_x_304:
[----:B------:R-:W-:Y:S05]  /*fa80*/  BSYNC B1 ;  /* 0x0000000000017941 */ /* 0x000fea0003800000 */
.L_x_303:
[----:B------:R-:W2:Y:S01]  /*fa90*/  LDL.LU R15, [R1+0x78] ;  /* 0x00007800010f7983 */ /* 0x000ea20000300800 */
[----:B------:R-:W-:Y:S01]  /*faa0*/  LOP3.LUT P3, RZ, R9, 0xff, RZ, 0xc0, !PT ;  /* 0x000000ff09ff7812 */ /* 0x000fe2000786c0ff */
[----:B------:R-:W-:Y:S01]  /*fab0*/  VIADD R8, R8, UR15 ;  /* 0x0000000f08087c36 */ /* 0x000fe20008000000 */
[----:B------:R-:W-:Y:S01]  /*fac0*/  ULDC.64 UR8, c[0x0][0x650] ;  /* 0x0001940000087ab9 */ /* 0x000fe20000000a00 */
[----:B------:R-:W3:Y:S01]  /*fad0*/  LDL.LU R12, [R1+0x7c] ;  /* 0x00007c00010c7983 */ /* 0x000ee20000300800 */
[----:B------:R-:W-:Y:S01]  /*fae0*/  IMAD.U32 R5, RZ, RZ, UR15 ;  /* 0x0000000fff057e24 */ /* 0x000fe2000f8e00ff */
[----:B------:R-:W-:Y:S01]  /*faf0*/  BSSY B1, `(.L_x_308) ;  /* 0x0000070000017945 */ /* 0x000fe20003800000 */
[----:B------:R-:W-:Y:S01]  /*fb00*/  ISETP.GT.U32.AND P0, PT, R8, 0x3, PT ;  /* 0x000000030800780c */ /* 0x000fe20003f04070 */
[----:B------:R-:W-:Y:S01]  /*fb10*/  IMAD.MOV.U32 R7, RZ, RZ, -0x1 ;  /* 0xffffffffff077424 */ /* 0x000fe200078e00ff */
[----:B------:R-:W-:Y:S01]  /*fb20*/  SHF.R.U32.HI R2, RZ, 0x2, R8 ;  /* 0x00000002ff027819 */ /* 0x000fe20000011608 */
[----:B------:R-:W-:Y:S01]  /*fb30*/  IMAD.MOV.U32 R6, RZ, RZ, -0x1 ;  /* 0xffffffffff067424 */ /* 0x000fe200078e00ff */
[----:B------:R-:W-:Y:S01]  /*fb40*/  ISETP.LT.U32.AND P0, PT, R5, 0x4, P0 ;  /* 0x000000040500780c */ /* 0x000fe20000701070 */
[----:B------:R-:W-:Y:S01]  /*fb50*/  IMAD.MOV.U32 R5, RZ, RZ, -0x1 ;  /* 0xffffffffff057424 */ /* 0x000fe200078e00ff */
[----:B------:R-:W-:Y:S01]  /*fb60*/  LOP3.LUT R2, R2, 0x1, RZ, 0xc0, !PT ;  /* 0x0000000102027812 */ /* 0x000fe200078ec0ff */
[----:B------:R-:W0:Y:S01]  /*fb70*/  @P3 S2R R4, SR_CgaCtaId ;  /* 0x0000000000043919 */ /* 0x000e220000008800 */
[----:B------:R-:W-:-:S02]  /*fb80*/  @P3 MOV R3, 0x400 ;  /* 0x0000040000033802 */ /* 0x000fc40000000f00 */
[----:B------:R-:W-:Y:S01]  /*fb90*/  ISETP.NE.U32.AND P1, PT, R2, 0x1, PT ;  /* 0x000000010200780c */ /* 0x000fe20003f25070 */
[----:B------:R-:W-:Y:S01]  /*fba0*/  IMAD.U32 R2, RZ, RZ, UR15 ;  /* 0x0000000fff027e24 */ /* 0x000fe2000f8e00ff */
[----:B------:R-:W-:Y:S02]  /*fbb0*/  LOP3.LUT R8, R8, 0x3, RZ, 0xc0, !PT ;  /* 0x0000000308087812 */ /* 0x000fe400078ec0ff */
[----:B------:R-:W-:Y:S02]  /*fbc0*/  PRMT R9, RZ, 0x7610, R9 ;  /* 0x00007610ff097816 */ /* 0x000fe40000000009 */
[----:B------:R-:W-:-:S04]  /*fbd0*/  ISETP.GT.U32.AND P1, PT, R2, 0x3, !P1 ;  /* 0x000000030200780c */ /* 0x000fc80004f24070 */
[----:B------:R-:W-:Y:S02]  /*fbe0*/  SEL R2, RZ, 0x1, !P1 ;  /* 0x00000001ff027807 */ /* 0x000fe40004800000 */
[----:B0-----:R-:W-:-:S04]  /*fbf0*/  @P3 LEA R3, R4, R3, 0x18 ;  /* 0x0000000304033211 */ /* 0x001fc800078ec0ff */
[----:B------:R0:W-:Y:S02]  /*fc00*/  @P3 SYNCS.ARRIVE.TRANS64.A1T0 RZ, [R3+URZ+0x58], RZ ;  /* 0x000058ff03ff39a7 */ /* 0x0001e4000810003f */
[----:B0-----:R-:W-:-:S04]  /*fc10*/  SEL R3, RZ, 0x1, !P0 ;  /* 0x00000001ff037807 */ /* 0x001fc80004000000 */
[----:B------:R-:W-:Y:S02]  /*fc20*/  LOP3.LUT R0, R2, R0, R3, 0x96, !PT ;  /* 0x0000000002007212 */ /* 0x000fe400078e9603 */
[----:B------:R-:W-:Y:S02]  /*fc30*/  PRMT R2, RZ, 0x7610, R2 ;  /* 0x00007610ff027816 */ /* 0x000fe40000000002 */
[----:B---3--:R-:W-:-:S04]  /*fc40*/  IADD3 R12, P3, R12, UR24, RZ ;  /* 0x000000180c0c7c10 */ /* 0x008fc8000ff7e0ff */
[----:B--2---:R-:W-:Y:S01]  /*fc50*/  IADD3.X R15, R15, UR20, RZ, P3, !PT ;  /* 0x000000140f0f7c10 */ /* 0x004fe20009ffe4ff */
[----:B------:R0:W-:Y:S01]  /*fc60*/  STL [R1+0x7c], R12 ;  /* 0x00007c0c01007387 */ /* 0x0001e20000100800 */
[----:B------:R-:W-:-:S03]  /*fc70*/  ISETP.GE.U32.AND P3, PT, R12, UR8, PT ;  /* 0x000000080c007c0c */ /* 0x000fc6000bf66070 */
[----:B------:R0:W-:Y:S01]  /*fc80*/  STL [R1+0x78], R15 ;  /* 0x0000780f01007387 */ /* 0x0001e20000100800 */
[----:B------:R-:W-:-:S13]  /*fc90*/  ISETP.GE.U32.AND.EX P0, PT, R15, UR9, PT, P3 ;  /* 0x000000090f007c0c */ /* 0x000fda000bf06130 */
[----:B0-----:R-:W-:Y:S05]  /*fca0*/  @P0 BRA `(.L_x_309) ;  /* 0x0000000400500947 */ /* 0x001fea0003800000 */
[----:B------:R-:W-:Y:S01]  /*fcb0*/  ULDC.64 UR8, c[0x0][0x628] ;  /* 0x00018a0000087ab9 */ /* 0x000fe20000000a00 */
[----:B------:R-:W0:Y:S01]  /*fcc0*/  S2R R11, SR_CTAID.X ;  /* 0x00000000000b7919 */ /* 0x000e220000002500 */
[----:B------:R-:W-:Y:S01]  /*fcd0*/  ISETP.NE.U32.AND P0, PT, RZ, UR8, PT ;  /* 0x00000008ff007c0c */ /* 0x000fe2000bf05070 */
[----:B------:R-:W-:Y:S01]  /*fce0*/  ULDC UR11, c[0x0][0x630] ;  /* 0x00018c00000b7ab9 */ /* 0x000fe20000000800 */
[----:B------:R-:W-:Y:S01]  /*fcf0*/  IMAD.MOV.U32 R2, RZ, RZ, R12 ;  /* 0x000000ffff027224 */ /* 0x000fe200078e000c */
[----:B------:R-:W1:Y:S01]  /*fd00*/  S2R R10, SR_CTAID.Y ;  /* 0x00000000000a7919 */ /* 0x000e620000002600 */
[----:B------:R-:W-:Y:S01]  /*fd10*/  ISETP.NE.AND.EX P0, PT, RZ, UR9, PT, P0 ;  /* 0x00000009ff007c0c */ /* 0x000fe2000bf05300 */
[----:B------:R-:W-:-:S12]  /*fd20*/  IMAD.MOV.U32 R3, RZ, RZ, R15 ;  /* 0x000000ffff037224 */ /* 0x000fd800078e000f */
[----:B------:R-:W-:Y:S05]  /*fd30*/  @!P0 BRA `(.L_x_310) ;  /* 0x0000000000288947 */ /* 0x000fea0003800000 */
[----:B------:R-:W-:Y:S02]  /*fd40*/  ULDC UR10, c[0x0][0x634] ;  /* 0x00018d00000a7ab9 */ /* 0x000fe40000000800 */
[----:B------:R-:W-:-:S05]  /*fd50*/  IADD3 R7, P0, R12, UR10, RZ ;  /* 0x0000000a0c077c10 */ /* 0x000fca000ff1e0ff */
[----:B------:R-:W-:-:S04]  /*fd60*/  IMAD.X R13, RZ, RZ, R15, P0 ;  /* 0x000000ffff0d7224 */ /* 0x000fc800000e060f */
[----:B------:R-:W-:-:S04]  /*fd70*/  IMAD.WIDE.U32 R4, R13, UR8, RZ ;  /* 0x000000080d047c25 */ /* 0x000fc8000f8e00ff */
[----:B------:R-:W-:-:S04]  /*fd80*/  IMAD.WIDE.U32 R4, P0, R7, UR9, R4 ;  /* 0x0000000907047c25 */ /* 0x000fc8000f800004 */
[----:B------:R-:W-:-:S04]  /*fd90*/  IMAD.WIDE.U32 R6, R7, UR8, RZ ;  /* 0x0000000807067c25 */ /* 0x000fc8000f8e00ff */
[----:B------:R-:W-:Y:S01]  /*fda0*/  IMAD.X R3, RZ, RZ, RZ, P0 ;  /* 0x000000ffff037224 */ /* 0x000fe200000e06ff */
[----:B------:R-:W-:Y:S01]  /*fdb0*/  IADD3 RZ, P0, R7, R4, RZ ;  /* 0x0000000407ff7210 */ /* 0x000fe20007f1e0ff */
[----:B------:R-:W-:-:S04]  /*fdc0*/  IMAD.MOV.U32 R2, RZ, RZ, R5 ;  /* 0x000000ffff027224 */ /* 0x000fc800078e0005 */
[----:B------:R-:W-:-:S08]  /*fdd0*/  IMAD.WIDE.U32.X R2, R13, UR9, R2, P0 ;  /* 0x000000090d027c25 */ /* 0x000fd000080e0402 */
.L_x_310:
[--C-:B------:R-:W-:Y:S01]  /*fde0*/  SHF.R.U64 R6, R2, UR11, R3.reuse ;  /* 0x0000000b02067c19 */ /* 0x100fe20008001203 */
[----:B------:R-:W-:Y:S01]  /*fdf0*/  ULDC.64 UR8, c[0x0][0x620] ;  /* 0x0001880000087ab9 */ /* 0x000fe20000000a00 */
[----:B------:R-:W-:Y:S01]  /*fe00*/  SHF.R.U32.HI R2, RZ, UR11, R3 ;  /* 0x0000000bff027c19 */ /* 0x000fe20008011603 */
[----:B------:R-:W-:Y:S01]  /*fe10*/  IMAD.MOV.U32 R3, RZ, RZ, R15 ;  /* 0x000000ffff037224 */ /* 0x000fe200078e000f */
[----:B------:R-:W-:Y:S01]  /*fe20*/  IADD3 R5, P0, RZ, -R6, RZ ;  /* 0x80000006ff057210 */ /* 0x000fe20007f1e0ff */
[----:B------:R-:W2:Y:S01]  /*fe30*/  LDC R16, c[0x0][0x144] ;  /* 0x00005100ff107b82 */ /* 0x000ea20000000800 */
[----:B0-----:R-:W-:Y:S01]  /*fe40*/  I2FP.F32.U32 R7, R11 ;  /* 0x0000000b00077245 */ /* 0x001fe20000201000 */
[----:B------:R-:W-:Y:S01]  /*fe50*/  ULDC.64 UR16, c[0x0][0x640] ;  /* 0x0001900000107ab9 */ /* 0x000fe20000000a00 */
[----:B------:R-:W-:Y:S01]  /*fe60*/  ULDC UR10, c[0x0][0x608] ;  /* 0x00018200000a7ab9 */ /* 0x000fe20000000800 */
[----:B------:R-:W-:Y:S01]  /*fe70*/  IMAD.X R2, RZ, RZ, ~R2, P0 ;  /* 0x000000ffff027224 */ /* 0x000fe200000e0e02 */
[----:B------:R-:W-:-:S03]  /*fe80*/  ISETP.NE.U32.AND P0, PT, RZ, UR16, PT ;  /* 0x00000010ff007c0c */ /* 0x000fc6000bf05070 */
[----:B------:R-:W-:Y:S01]  /*fe90*/  IMAD R4, R2, UR8, RZ ;  /* 0x0000000802047c24 */ /* 0x000fe2000f8e02ff */
[----:B------:R-:W0:Y:S01]  /*fea0*/  LDC R13, c[0x0][0x148] ;  /* 0x00005200ff0d7b82 */ /* 0x000e220000000800 */
[----:B------:R-:W-:Y:S01]  /*feb0*/  IMAD.MOV.U32 R2, RZ, RZ, R12 ;  /* 0x000000ffff027224 */ /* 0x000fe200078e000c */
[----:B------:R-:W-:-:S03]  /*fec0*/  ISETP.NE.AND.EX P0, PT, RZ, UR17, PT, P0 ;  /* 0x00000011ff007c0c */ /* 0x000fc6000bf05300 */
[----:B------:R-:W-:Y:S01]  /*fed0*/  IMAD.WIDE.U32 R2, R5, UR8, R2 ;  /* 0x0000000805027c25 */ /* 0x000fe2000f8e0002 */
[----:B------:R-:W-:-:S03]  /*fee0*/  ULDC UR8, c[0x0][0x150] ;  /* 0x0000540000087ab9 */ /* 0x000fc60000000800 */
[----:B------:R-:W-:Y:S02]  /*fef0*/  IMAD R5, R5, UR9, R4 ;  /* 0x0000000905057c24 */ /* 0x000fe4000f8e0204 */
[----:B------:R-:W-:Y:S01]  /*ff00*/  FMUL R4, R7, UR8 ;  /* 0x0000000807047c20 */ /* 0x000fe20008400000 */
[----:B------:R-:W-:Y:S01]  /*ff10*/  ULDC UR8, c[0x0][0x618] ;  /* 0x0001860000087ab9 */ /* 0x000fe20000000800 */
[----:B------:R-:W-:Y:S01]  /*ff20*/  ULDC UR9, c[0x0][0x154] ;  /* 0x0000550000097ab9 */ /* 0x000fe20000000800 */
[----:B------:R-:W-:-:S03]  /*ff30*/  IMAD.IADD R3, R3, 0x1, R5 ;  /* 0x0000000103037824 */ /* 0x000fc600078e0205 */
[----:B------:R-:W3:Y:S02]  /*ff40*/  F2I.U32.TRUNC.NTZ R4, R4 ;  /* 0x0000000400047305 */ /* 0x000ee4000020f000 */
[----:B------:R-:W-:Y:S02]  /*ff50*/  SHF.R.U64 R7, R2, UR8, R3 ;  /* 0x0000000802077c19 */ /* 0x000fe40008001203 */
[----:B-1----:R-:W-:-:S05]  /*ff60*/  I2FP.F32.U32 R2, R10 ;  /* 0x0000000a00027245 */ /* 0x002fca0000201000 */
[----:B------:R-:W-:Y:S01]  /*ff70*/  FMUL R5, R2, UR9 ;  /* 0x0000000902057c20 */ /* 0x000fe20008400000 */
[----:B------:R-:W-:Y:S01]  /*ff80*/  SHF.R.U32.HI R2, RZ, UR8, R3 ;  /* 0x00000008ff027c19 */ /* 0x000fe20008011603 */
[----:B------:R-:W-:Y:S02]  /*ff90*/  ULDC UR8, c[0x0][0x658] ;  /* 0x0001960000087ab9 */ /* 0x000fe40000000800 */
[----:B------:R1:W4:Y:S01]  /*ffa0*/  F2I.U32.TRUNC.NTZ R15, R5 ;  /* 0x00000005000f7305 */ /* 0x000322000020f000 */
[--C-:B------:R-:W-:Y:S02]  /*ffb0*/  SHF.R.U64 R14, R7, UR10, R2.reuse ;  /* 0x0000000a070e7c19 */ /* 0x100fe40008001202 */
[----:B------:R-:W-:Y:S01]  /*ffc0*/  SHF.R.U32.HI R3, RZ, UR10, R2 ;  /* 0x0000000aff037c19 */ /* 0x000fe20008011602 */
[----:B---3--:R-:W-:-:S03]  /*ffd0*/  IMAD.MOV R2, RZ, RZ, -R4 ;  /* 0x000000ffff027224 */ /* 0x008fc600078e0a04 */
[----:B------:R-:W-:Y:S01]  /*ffe0*/  SHF.R.U64 R12, R14, UR8, R3 ;  /* 0x000000080e0c7c19 */ /* 0x000fe20008001203 */
[----:B--2---:R-:W-:Y:S01]  /*fff0*/  IMAD R17, R16, R2, R11 ;  /* 0x0000000210117224 */ /* 0x004fe200078e020b */
[----:B------:R-:W-:-:S03]  /*10000*/  SHF.R.U32.HI R4, RZ, UR8, R3 ;  /* 0x00000008ff047c19 */ /* 0x000fc60008011603 */
[----:B------:R-:W-:Y:S02]  /*10010*/  IMAD.MOV.U32 R2, RZ, RZ, R12 ;  /* 0x000000ffff027224 */ /* 0x000fe400078e000c */
[----:B------:R-:W-:Y:S01]  /*10020*/  IMAD.MOV.U32 R3, RZ, RZ, R4 ;  /* 0x000000ffff037224 */ /* 0x000fe200078e0004 */
[----:B-1--4-:R-:W-:Y:S06]  /*10030*/  @!P0 BRA `(.L_x_311) ;  /* 0x0000000000288947 */ /* 0x012fec0003800000 */
[----:B------:R-:W-:Y:S02]  /*10040*/  ULDC UR8, c[0x0][0x64c] ;  /* 0x0001930000087ab9 */ /* 0x000fe40000000800 */
[----:B------:R-:W-:-:S05]  /*10050*/  IADD3 R3, P0, R12, UR8, RZ ;  /* 0x000000080c037c10 */ /* 0x000fca000ff1e0ff */
[----:B------:R-:W-:-:S04]  /*10060*/  IMAD.X R11, RZ, RZ, R4, P0 ;  /* 0x000000ffff0b7224 */ /* 0x000fc800000e0604 */
[----:B------:R-:W-:-:S04]  /*10070*/  IMAD.WIDE.U32 R4, R11, UR16, RZ ;  /* 0x000000100b047c25 */ /* 0x000fc8000f8e00ff */
[----:B------:R-:W-:-:S04]  /*10080*/  IMAD.WIDE.U32 R4, P0, R3, UR17, R4 ;  /* 0x0000001103047c25 */ /* 0x000fc8000f800004 */
[----:B------:R-:W-:-:S04]  /*10090*/  IMAD.WIDE.U32 R2, R3, UR16, RZ ;  /* 0x0000001003027c25 */ /* 0x000fc8000f8e00ff */
[----:B------:R-:W-:Y:S01]  /*100a0*/  IMAD.MOV.U32 R2, RZ, RZ, R5 ;  /* 0x000000ffff027224 */ /* 0x000fe200078e0005 */
[----:B------:R-:W-:Y:S01]  /*100b0*/  IADD3 RZ, P1, R3, R4, RZ ;  /* 0x0000000403ff7210 */ /* 0x000fe20007f3e0ff */
[----:B------:R-:W-:-:S04]  /*100c0*/  IMAD.X R3, RZ, RZ, RZ, P0 ;  /* 0x000000ffff037224 */ /* 0x000fc800000e06ff */
[----:B------:R-:W-:-:S08]  /*100d0*/  IMAD.WIDE.U32.X R2, R11, UR17, R2, P1 ;  /* 0x000000110b027c25 */ /* 0x000fd000088e0402 */
.L_x_311:
[----:B------:R-:W-:Y:S01]  /*100e0*/  ULDC UR8, c[0x0][0x648] ;  /* 0x0001920000087ab9 */ /* 0x000fe20000000800 */
[----:B------:R-:W-:Y:S01]  /*100f0*/  IMAD.MOV R15, RZ, RZ, -R15 ;  /* 0x000000ffff0f7224 */ /* 0x000fe200078e0a0f */
[----:B------:R-:W-:Y:S01]  /*10100*/  SHF.R.U64 R3, R2, UR8, R3 ;  /* 0x0000000802037c19 */ /* 0x000fe20008001203 */
[----:B------:R-:W-:Y:S01]  /*10110*/  ULDC UR8, c[0x0][0x638] ;  /* 0x00018e0000087ab9 */ /* 0x000fe20000000800 */
[----:B------:R-:W-:Y:S01]  /*10120*/  LOP3.LUT R2, R14, UR14, RZ, 0xc0, !PT ;  /* 0x0000000e0e027c12 */ /* 0x000fe2000f8ec0ff */
[----:B0-----:R-:W-:Y:S01]  /*10130*/  @P2 IMAD R17, R13, R15, R10 ;  /* 0x0000000f0d112224 */ /* 0x001fe200078e020a */
[----:B------:R-:W-:Y:S01]  /*10140*/  LOP3.LUT R7, R7, UR4, RZ, 0xc0, !PT ;  /* 0x0000000407077c12 */ /* 0x000fe2000f8ec0ff */
[----:B------:R-:W-:Y:S01]  /*10150*/  IMAD.MOV R5, RZ, RZ, -R3 ;  /* 0x000000ffff057224 */ /* 0x000fe200078e0a03 */
[----:B------:R-:W-:Y:S01]  /*10160*/  ULDC UR9, c[0x0][0x610] ;  /* 0x0001840000097ab9 */ /* 0x000fe20000000800 */
[----:B------:R-:W-:Y:S02]  /*10170*/  IMAD R2, R3, UR5, R2 ;  /* 0x0000000503027c24 */ /* 0x000fe4000f8e0202 */
[----:B------:R-:W-:Y:S01]  /*10180*/  IMAD R12, R5, UR8, R12 ;  /* 0x00000008050c7c24 */ /* 0x000fe2000f8e020c */
[----:B------:R-:W-:Y:S01]  /*10190*/  ULDC UR8, c[0x0][0x600] ;  /* 0x0001800000087ab9 */ /* 0x000fe20000000800 */
[----:B------:R-:W-:-:S02]  /*101a0*/  IMAD R5, R2, UR9, R17 ;  /* 0x0000000902057c24 */ /* 0x000fc4000f8e0211 */
[----:B------:R-:W-:Y:S02]  /*101b0*/  IMAD R12, R12, UR8, R7 ;  /* 0x000000080c0c7c24 */ /* 0x000fe4000f8e0207 */
[----:B------:R-:W-:-:S03]  /*101c0*/  IMAD.MOV.U32 R2, RZ, RZ, 0x1 ;  /* 0x00000001ff027424 */ /* 0x000fc600078e00ff */
[----:B------:R-:W-:Y:S02]  /*101d0*/  SEL R7, R12, R5, !P2 ;  /* 0x000000050c077207 */ /* 0x000fe40005000000 */
[----:B------:R-:W-:-:S07]  /*101e0*/  SEL R5, R5, R12, !P2 ;  /* 0x0000000c05057207 */ /* 0x000fce0005000000 */
.L_x_309:
[----:B------:R-:W-:Y:S05]  /*101f0*/  BSYNC B1 ;  /* 0x0000000000017941 */ /* 0x000fea0003800000 */
.L_x_308:
[----:B------:R-:W-:-:S13]  /*10200*/  LOP3.LUT P0, RZ, R2, 0xff, RZ, 0xc0, !PT ;  /* 0x000000ff02ff7812 */ /* 0x000fda000780c0ff */
[----:B------:R-:W-:Y:S05]  /*10210*/  @P0 BRA `(.L_x_312) ;  /* 0xfffffff400140947 */ /* 0x000fea000383ffff */
[----:B------:R-:W-:Y:S05]  /*10220*/  BSYNC B0 ;  /* 0x0000000000007941 */ /* 0x000fea0003800000 */
.L_x_301:
[----:B------:R-:W-:-:S03]  /*10230*/  UMOV UR8, 0xffffffff ;  /* 0xffffffff00087882 */ /* 0x000fc60000000000 */
[----:B------:R-:W-:Y:S05]  /*10240*/  BRA.DIV UR8, `(.L_x_313) ;  /* 0x0000000608287947 */ /* 0x000fea000b800000 */
[----:B------:R-:W-:-:S13]  /*10250*/  ELECT P0, URZ, PT ;  /* 0x00000000003f782f */ /* 0x000fda0003800000 */
.L_x_327:
[----:B------:R-:W-:Y:S04]  /*10260*/  BSSY B0, `(.L_x_314) ;  /* 0x000002c000007945 */ /* 0x000fe80003800000 */
[----:B------:R-:W-:Y:S05]  /*10270*/  @!P0 BRA `(.L_x_315) ;  /* 0x0000000000a88947 */ /* 0x000fea0003800000 */
[----:B------:R-:W-:-:S04]  /*10280*/  ULOP3.LUT UR8, UR13, 0x2, URZ, 0xfc, !UPT ;  /* 0x000000020d087892 */ /* 0x000fc8000f8efc3f */
[----:B------:R-:W-:-:S06]  /*10290*/  UISETP.NE.AND UP0, UPT, UR8, 0x3, UPT ;  /* 0x000000030800788c */ /* 0x000fcc000bf05270 */
[----:B------:R-:W-:-:S13]  /*102a0*/  PLOP3.LUT P0, PT, PT, PT, UP0, 0x80, 0x0 ;  /* 0x000000000000781c */ /* 0x000fda0003f0f008 */
[----:B------:R-:W-:Y:S05]  /*102b0*/  @!P0 BRA `(.L_x_316) ;  /* 0x0000000000048947 */ /* 0x000fea0003800000 */
[----:B------:R-:W-:Y:S01]  /*102c0*/  BPT.TRAP 0x1 ;  /* 0x000000040000795c */ /* 0x000fe20000300000 */
.L_x_316:
[----:B------:R-:W0:Y:S01]  /*102d0*/  S2R R3, SR_CgaCtaId ;  /* 0x0000000000037919 */ /* 0x000e220000008800 */
[----:B------:R-:W-:-:S04]  /*102e0*/  MOV R2, 0x400 ;  /* 0x0000040000027802 */ /* 0x000fc80000000f00 */
[----:B0-----:R-:W-:Y:S02]  /*102f0*/  LEA R3, R3, R2, 0x18 ;  /* 0x0000000203037211 */ /* 0x001fe400078ec0ff */
[----:B------:R-:W-:-:S03]  /*10300*/  SHF.L.U32 R2, R0, 0x1f, RZ ;  /* 0x0000001f00027819 */ /* 0x000fc600000006ff */
[----:B------:R-:W-:-:S04]  /*10310*/  VIADD R3, R3, 0x20 ;  /* 0x0000002003037836 */ /* 0x000fc80000000000 */
[C---:B------:R-:W-:Y:S02]  /*10320*/  IMAD R7, R8.reuse, 0x8, R3 ;  /* 0x0000000808077824 */ /* 0x040fe400078e0203 */
[----:B------:R-:W-:Y:S02]  /*10330*/  VIADD R8, R8, 0x1 ;  /* 0x0000000108087836 */ /* 0x000fe40000000000 */
[----:B------:R-:W0:Y:S03]  /*10340*/  SYNCS.PHASECHK.TRANS64.TRYWAIT P0, [R7+URZ], R2 ;  /* 0x00000002070075a7 */ /* 0x000e26000800017f */
[----:B------:R-:W-:-:S04]  /*10350*/  ISETP.NE.AND P1, PT, R8, 0x4, PT ;  /* 0x000000040800780c */ /* 0x000fc80003f25270 */
[----:B------:R-:W-:Y:S02]  /*10360*/  SEL R5, RZ, 0x1, P1 ;  /* 0x00000001ff057807 */ /* 0x000fe40000800000 */
[----:B------:R-:W-:Y:S02]  /*10370*/  SEL R8, R8, RZ, P1 ;  /* 0x000000ff08087207 */ /* 0x000fe40000800000 */
[----:B------:R-:W-:-:S03]  /*10380*/  LOP3.LUT R5, R0, R5, RZ, 0x3c, !PT ;  /* 0x0000000500057212 */ /* 0x000fc600078e3cff */
[----:B------:R-:W-:Y:S01]  /*10390*/  IMAD R9, R8, 0x8, R3 ;  /* 0x0000000808097824 */ /* 0x000fe200078e0203 */
[----:B------:R-:W-:Y:S01]  /*103a0*/  SHF.L.U32 R4, R5, 0x1f, RZ ;  /* 0x0000001f05047819 */ /* 0x000fe200000006ff */
[----:B0-----:R-:W-:Y:S06]  /*103b0*/  @!P0 BRA `(.L_x_317) ;  /* 0x0000000000ec8947 */ /* 0x001fec0003800000 */
.L_x_328:
[----:B------:R-:W1:Y:S01]  /*103c0*/  SYNCS.PHASECHK.TRANS64.TRYWAIT P0, [R9+URZ], R4 ;  /* 0x00000004090075a7 */ /* 0x000e62000800017f */
[----:B------:R-:W-:-:S05]  /*103d0*/  VIADD R0, R8, 0x1 ;  /* 0x0000000108007836 */ /* 0x000fca0000000000 */
[----:B------:R-:W-:-:S04]  /*103e0*/  ISETP.NE.AND P1, PT, R0, 0x4, PT ;  /* 0x000000040000780c */ /* 0x000fc80003f25270 */
[----:B0-----:R-:W-:Y:S02]  /*103f0*/  SEL R2, RZ, 0x1, P1 ;  /* 0x00000001ff027807 */ /* 0x001fe40000800000 */
[----:B------:R-:W-:Y:S02]  /*10400*/  SEL R0, R0, RZ, P1 ;  /* 0x000000ff00007207 */ /* 0x000fe40000800000 */
[----:B------:R-:W-:-:S03]  /*10410*/  LOP3.LUT R7, R5, R2, RZ, 0x3c, !PT ;  /* 0x0000000205077212 */ /* 0x000fc600078e3cff */
[----:B------:R-:W-:Y:S01]  /*10420*/  IMAD R6, R0, 0x8, R3 ;  /* 0x0000000800067824 */ /* 0x000fe200078e0203 */
[----:B------:R-:W-:Y:S01]  /*10430*/  SHF.L.U32 R5, R7, 0x1f, RZ ;  /* 0x0000001f07057819 */ /* 0x000fe200000006ff */
[----:B-1----:R-:W-:Y:S06]  /*10440*/  @!P0 BRA `(.L_x_318) ;  /* 0x0000000000dc8947 */ /* 0x002fec0003800000 */
.L_x_329:
[----:B------:R-:W1:Y:S01]  /*10450*/  SYNCS.PHASECHK.TRANS64.TRYWAIT P0, [R6+URZ], R5 ;  /* 0x00000005060075a7 */ /* 0x000e62000800017f */
[----:B------:R-:W-:-:S05]  /*10460*/  VIADD R0, R0, 0x1 ;  /* 0x0000000100007836 */ /* 0x000fca0000000000 */
[----:B------:R-:W-:-:S04]  /*10470*/  ISETP.NE.AND P1, PT, R0, 0x4, PT ;  /* 0x000000040000780c */ /* 0x000fc80003f25270 */
[----:B------:R-:W-:Y:S02]  /*10480*/  SEL R2, RZ, 0x1, P1 ;  /* 0x00000001ff027807 */ /* 0x000fe40000800000 */
[----:B------:R-:W-:Y:S02]  /*10490*/  SEL R0, R0, RZ, P1 ;  /* 0x000000ff00007207 */ /* 0x000fe40000800000 */
[----:B------:R-:W-:Y:S01]  /*104a0*/  LOP3.LUT R2, R7, R2, RZ, 0x3c, !PT ;  /* 0x0000000207027212 */ /* 0x000fe200078e3cff */
[----:B-1----:R-:W-:Y:S06]  /*104b0*/  @!P0 BRA `(.L_x_319) ;  /* 0x0000000000d48947 */ /* 0x002fec0003800000 */
.L_x_330:
[----:B------:R-:W-:Y:S01]  /*104c0*/  IMAD R3, R0, 0x8, R3 ;  /* 0x0000000800037824 */ /* 0x000fe200078e0203 */
[----:B------:R-:W-:-:S07]  /*104d0*/  SHF.L.U32 R0, R2, 0x1f, RZ ;  /* 0x0000001f02007819 */ /* 0x000fce00000006ff */
.L_x_320:
[----:B--2---:R2:W3:Y:S02]  /*104e0*/  SYNCS.PHASECHK.TRANS64.TRYWAIT P0, [R3+URZ], R0 ;  /* 0x00000000030075a7 */ /* 0x0044e4000800017f */
[----:B---3--:R-:W-:Y:S05]  /*104f0*/  @!P0 NANOSLEEP.SYNCS 0x989680 ;  /* 0x009896800000895d */ /* 0x008fea0003900000 */
[----:B------:R-:W3:Y:S02]  /*10500*/  @!P0 SYNCS.PHASECHK.TRANS64 P0, [R3+URZ], R0 ;  /* 0x00000000030085a7 */ /* 0x000ee4000800007f */
[----:B---3--:R-:W-:Y:S05]  /*10510*/  @!P0 BRA `(.L_x_320) ;  /* 0xfffffffc00f08947 */ /* 0x008fea000383ffff */
.L_x_315:
[----:B------:R-:W-:Y:S05]  /*10520*/  BSYNC B0 ;  /* 0x0000000000007941 */ /* 0x000fea0003800000 */
.L_x_314:
[----:B------:R-:W-:Y:S05]  /*10530*/  EXIT ;  /* 0x000000000000794d */ /* 0x000fea0003800000 */
.L_x_21:
[----:B-1----:R-:W-:-:S04]  /*10540*/  IMAD.U32 R3, RZ, RZ, UR6 ;  /* 0x00000006ff037e24 */ /* 0x002fc8000f8e00ff */
[----:B------:R1:W2:Y:S03]  /*10550*/  SYNCS.PHASECHK.TRANS64.TRYWAIT P0, [R3+URZ], R0 ;  /* 0x00000000030075a7 */ /* 0x0002a6000800017f */
[----:B--2---:R-:W-:Y:S05]  /*10560*/  @!P0 NANOSLEEP.SYNCS 0x989680 ;  /* 0x009896800000895d */ /* 0x004fea0003900000 */
[----:B------:R-:W2:Y:S02]  /*10570*/  @!P0 SYNCS.PHASECHK.TRANS64 P0, [R3+URZ], R0 ;  /* 0x00000000030085a7 */ /* 0x000ea4000800007f */
[----:B--2---:R-:W-:Y:S05]  /*10580*/  @!P0 BRA `(.L_x_21) ;  /* 0xfffffffc00ec8947 */ /* 0x004fea000383ffff */
[----:B------:R-:W-:Y:S05]  /*10590*/  BRA `(.L_x_20) ;  /* 0xffffff1800287947 */ /* 0x000fea000383ffff */
.L_x_27:
[----:B-----5:R2:W-:Y:S02]  /*105a0*/  STL [R1+0x88], R0 ;  /* 0x0000880001007387 */ /* 0x0205e40000100800 */
[----:B--2---:R-:W-:-:S04]  /*105b0*/  IMAD.U32 R0, RZ, RZ, UR9 ;  /* 0x00000009ff007e24 */ /* 0x004fc8000f8e00ff */
[----:B------:R2:W3:Y:S03]  /*105c0*/  SYNCS.PHASECHK.TRANS64.TRYWAIT P0, [R0+URZ], R229 ;  /* 0x000000e5000075a7 */ /* 0x0004e6000800017f */
[----:B---3--:R-:W-:Y:S05]  /*105d0*/  @!P0 NANOSLEEP.SYNCS 0x989680 ;  /* 0x009896800000895d */ /* 0x008fea0003900000 */
[----:B------:R2:W3:Y:S02]  /*105e0*/  @!P0 SYNCS.PHASECHK.TRANS64 P0, [R0+URZ], R229 ;  /* 0x000000e5000085a7 */ /* 0x0004e4000800007f */
[----:B--2---:R2:W5:Y:S02]  /*105f0*/  LDL.LU R0, [R1+0x88] ;  /* 0x0000880001007983 */ /* 0x0045640000300800 */
[----:B--23--:R-:W-:Y:S05]  /*10600*/  @!P0 BRA `(.L_x_27) ;  /* 0xfffffffc00e48947 */ /* 0x00cfea000383ffff */
[----:B------:R-:W-:Y:S05]  /*10610*/  BRA `(.L_x_26) ;  /* 0xffffff2800cc7947 */ /* 0x000fea000383ffff */
.L_x_302:
[----:B------:R-:W-:Y:S01]  /*10620*/  BSSY B1, `(.L_x_321) ;  /* 0x0000006000017945 */ /* 0x000fe20003800000 */
[----:B------:R-:W-:-:S07]  /*10630*/  IMAD.MOV.U32 R2, RZ, RZ, -0x1 ;  /* 0xffffffffff027424 */ /* 0x000fce00078e00ff */
[----:B------:R-:W-:Y:S05]  /*10640*/  WARPSYNC.COLLECTIVE R2, `(.L_x_322) ;  /* 0x00000000020c7348 */ /* 0x000fea0003c00000 */
[----:B------:R-:W-:Y:S02]  /*10650*/  ELECT P0, UR62, PT ;  /* 0x00000000003e782f */ /* 0x000fe40003800000 */
[----:B------:R-:W-:Y:S01]  /*10660*/  MOV R2, UR62 ;  /* 0x0000003e00027c02 */ /* 0x000fe20008000f00 */
[----:B------:R-:W-:Y:S10]  /*10670*/  ENDCOLLECTIVE ;  /* 0x000000000000791b */ /* 0x000ff40003800000 */
.L_x_322:
[----:B------:R-:W-:Y:S05]  /*10680*/  BSYNC B1 ;  /* 0x0000000000017941 */ /* 0x000fea0003800000 */
.L_x_321:
[----:B------:R-:W-:Y:S05]  /*10690*/  BRA `(.L_x_323) ;  /* 0xfffffff000007947 */ /* 0x000fea000383ffff */
.L_x_305:
[----:B0-----:R0:W2:Y:S02]  /*106a0*/  SYNCS.PHASECHK.TRANS64.TRYWAIT P0, [R11+URZ+0x20], R4 ;  /* 0x000020040b0075a7 */ /* 0x0010a4000800017f */
[----:B--2---:R-:W-:Y:S05]  /*106b0*/  @!P0 NANOSLEEP.SYNCS 0x989680 ;  /* 0x009896800000895d */ /* 0x004fea0003900000 */
[----:B------:R-:W2:Y:S02]  /*106c0*/  @!P0 SYNCS.PHASECHK.TRANS64 P0, [R11+URZ+0x20], R4 ;  /* 0x000020040b0085a7 */ /* 0x000ea4000800007f */
[----:B--2---:R-:W-:Y:S05]  /*106d0*/  @!P0 BRA `(.L_x_305) ;  /* 0xfffffffc00f08947 */ /* 0x004fea000383ffff */
[----:B------:R-:W-:Y:S05]  /*106e0*/  BRA `(.L_x_324) ;  /* 0xfffffff000407947 */ /* 0x000fea000383ffff */
.L_x_313:
[----:B------:R-:W-:Y:S01]  /*106f0*/  BSSY B0, `(.L_x_325) ;  /* 0x0000006000007945 */ /* 0x000fe20003800000 */
[----:B------:R-:W-:-:S07]  /*10700*/  IMAD.MOV.U32 R2, RZ, RZ, -0x1 ;  /* 0xffffffffff027424 */ /* 0x000fce00078e00ff */
[----:B------:R-:W-:Y:S05]  /*10710*/  WARPSYNC.COLLECTIVE R2, `(.L_x_326) ;  /* 0x00000000020c7348 */ /* 0x000fea0003c00000 */
[----:B------:R-:W-:Y:S02]  /*10720*/  ELECT P0, UR62, PT ;  /* 0x00000000003e782f */ /* 0x000fe40003800000 */
[----:B------:R-:W-:Y:S01]  /*10730*/  MOV R2, UR62 ;  /* 0x0000003e00027c02 */ /* 0x000fe20008000f00 */
[----:B------:R-:W-:Y:S10]  /*10740*/  ENDCOLLECTIVE ;  /* 0x000000000000791b */ /* 0x000ff40003800000 */
.L_x_326:
[----:B------:R-:W-:Y:S05]  /*10750*/  BSYNC B0 ;  /* 0x0000000000007941 */ /* 0x000fea0003800000 */
.L_x_325:
[----:B------:R-:W-:Y:S05]  /*10760*/  BRA `(.L_x_327) ;  /* 0xfffffff800bc7947 */ /* 0x000fea000383ffff */
.L_x_317:
[----:B0-----:R0:W1:Y:S02]  /*10770*/  SYNCS.PHASECHK.TRANS64.TRYWAIT P0, [R7+URZ], R2 ;  /* 0x00000002070075a7 */ /* 0x001064000800017f */
[----:B-1----:R-:W-:Y:S05]  /*10780*/  @!P0 NANOSLEEP.SYNCS 0x989680 ;  /* 0x009896800000895d */ /* 0x002fea0003900000 */
[----:B------:R-:W1:Y:S02]  /*10790*/  @!P0 SYNCS.PHASECHK.TRANS64 P0, [R7+URZ], R2 ;  /* 0x00000002070085a7 */ /* 0x000e64000800007f */
[----:B-1----:R-:W-:Y:S05]  /*107a0*/  @!P0 BRA `(.L_x_317) ;  /* 0xfffffffc00f08947 */ /* 0x002fea000383ffff */
[----:B------:R-:W-:Y:S05]  /*107b0*/  BRA `(.L_x_328) ;  /* 0xfffffffc00007947 */ /* 0x000fea000383ffff */
.L_x_318:
[----:B0-----:R0:W1:Y:S02]  /*107c0*/  SYNCS.PHASECHK.TRANS64.TRYWAIT P0, [R9+URZ], R4 ;  /* 0x00000004090075a7 */ /* 0x001064000800017f */
[----:B-1----:R-:W-:Y:S05]  /*107d0*/  @!P0 NANOSLEEP.SYNCS 0x989680 ;  /* 0x009896800000895d */ /* 0x002fea0003900000 */
[----:B------:R-:W1:Y:S02]  /*107e0*/  @!P0 SYNCS.PHASECHK.TRANS64 P0, [R9+URZ], R4 ;  /* 0x00000004090085a7 */ /* 0x000e64000800007f */
[----:B-1----:R-:W-:Y:S05]  /*107f0*/  @!P0 BRA `(.L_x_318) ;  /* 0xfffffffc00f08947 */ /* 0x002fea000383ffff */
[----:B------:R-:W-:Y:S05]  /*10800*/  BRA `(.L_x_329) ;  /* 0xfffffffc00107947 */ /* 0x000fea000383ffff */
.L_x_319:
[----:B-1----:R1:W2:Y:S02]  /*10810*/  SYNCS.PHASECHK.TRANS64.TRYWAIT P0, [R6+URZ], R5 ;  /* 0x00000005060075a7 */ /* 0x0022a4000800017f */
[----:B--2---:R-:W-:Y:S05]  /*10820*/  @!P0 NANOSLEEP.SYNCS 0x989680 ;  /* 0x009896800000895d */ /* 0x004fea0003900000 */
[----:B------:R-:W2:Y:S02]  /*10830*/  @!P0 SYNCS.PHASECHK.TRANS64 P0, [R6+URZ], R5 ;  /* 0x00000005060085a7 */ /* 0x000ea4000800007f */
[----:B--2---:R-:W-:Y:S05]  /*10840*/  @!P0 BRA `(.L_x_319) ;  /* 0xfffffffc00f08947 */ /* 0x004fea000383ffff */
[----:B------:R-:W-:Y:S05]  /*10850*/  BRA `(.L_x_330) ;  /* 0xfffffffc00187947 */ /* 0x000fea000383ffff */
.L_x_331:
[----:B------:R-:W-:-:S00]  /*10860*/  BRA `(.L_x_331) ;  /* 0xfffffffc00fc7947 */ /* 0x000fc0000383ffff */
[----:B------:R-:W-:-:S00]  /*10870*/  NOP ;  /* 0x0000000000007918 */ /* 0x000fc00000000000 */
        /* <DEDUP_REMOVED lines=8> */
.L_x_332:


//--------------------- .nv.shared._ZN7cutlass13device_kernelINS_4gemm6kernel13GemmUniversalIN4cute5tupleIJiiiiEEENS1_10collective13CollectiveMmaINS1_37MainloopSm90TmaGmmaWarpSpecializedFP8ILi4ENS5_IJNS4_1CILi4EEENSA_ILi2EEENSA_ILi1EEEEEENS1_35KernelTmaWarpSpecializedCooperativeEEENS5_IJNSA_ILi128EEENSA_ILi256EEESH_EEENS_12float_e5m2_tENS5_IJlSD_lEEESK_SL_NS4_8TiledMMAINS4_8MMA_AtomIJNS4_4SM904GMMA31MMA_64x256x32_F32E5M2E5M2_SS_TNILNSP_7ScaleInE1ELSR_1EEEEEENS4_6LayoutINS5_IJSC_SD_SD_EEENS5_IJSD_NSA_ILi0EEESW_EEEEENS5_IJNS4_10UnderscoreESZ_SZ_EEEEENS4_23SM90_TMA_LOAD_MULTICASTENS4_14ComposedLayoutINS4_7SwizzleILi3ELi4ELi3EEENS4_18smem_ptr_flag_bitsILi8EEENSU_INS5_IJNSA_ILi8EEESH_EEENS5_IJSH_SD_EEEEEEEvNS4_8identityES12_S1C_vS1D_EENS_8epilogue10collective6detail29Sm90TmaWarpSpecializedAdapterINS1G_15DefaultEpilogueISK_SL_SL_NS1F_6thread17LinearCombinationISK_Li1EffLNS1K_9ScaleType4KindE0ELNS_15FloatRoundStyleE2ESK_EENS1_15EpilogueDefaultEEEEEvvEEEEvNT_6ParamsE --------------------------
	.section	.nv.shared._ZN7cutlass13device_kernelINS_4gemm6kernel13GemmUniversalIN4cute5tupleIJiiiiEEENS1_10collective13CollectiveMmaINS1_37MainloopSm90TmaGmmaWarpSpecializedFP8ILi4ENS5_IJNS4_1CILi4EEENSA_ILi2EEENSA_ILi1EEEEEENS1_35KernelTmaWarpSpecializedCooperativeEEENS5_IJNSA_ILi128EEENSA_ILi256EEESH_EEENS_12float_e5m2_tENS5_IJlSD_lEEESK_SL_NS4_8TiledMMAINS4_8MMA_AtomIJNS4_4SM904GMMA31MMA_64x256x32_F32E5M2E5M2_SS_TNILNSP_7ScaleInE1ELSR_1EEEEEENS4_6LayoutINS5_IJSC_SD_SD_EEENS5_IJSD_NSA_ILi0EEESW_EEEEENS5_IJNS4_10UnderscoreESZ_SZ_EEEEENS4_23SM90_TMA_LOAD_MULTICASTENS4_14ComposedLayoutINS4_7SwizzleILi3ELi4ELi3EEENS4_18smem_ptr_flag_bitsILi8EEENSU_INS5_IJNSA_ILi8EEESH_EEENS5_IJSH_SD_EEEEEEEvNS4_8identityES12_S1C_vS1D_EENS_8epilogue10collective6detail29Sm90TmaWarpSpecializedAdapterINS1G_15DefaultEpilogueISK_SL_SL_NS1F_6thread17LinearCombinationISK_Li1EffLNS1K_9ScaleType4KindE0ELNS_15FloatRoundStyleE2ESK_EENS1_15EpilogueDefaultEEEEEvvEEEEvNT_6ParamsE,"aw",@nobits
	.sectionflags	@""
	.align	16
	.zero		1024


//--------------------- .nv.shared.reserved.0     --------------------------
	.section	.nv.shared.reserved.0,"aw",@nobits
	.weak		__nv_reservedSMEM_offset_0_alias
	.size		__nv_reservedSMEM_offset_0_alias, 0, 0
	.other		__nv_reservedSMEM_offset_0_alias,@"STO_CUDA_RESERVED_SHARED STV_DEFAULT"
__nv_reservedSMEM_offset_0_alias:
	.zero		0


//--------------------- .nv.global                --------------------------
	.section	.nv.global,"aw",@nobits
.nv.global:
	.type		_ZN40_INTERNAL_ad61be1b_4_k_cu_49f34e2c_272864cute1_E,@object
	.size		_ZN40_INTERNAL_ad61be1b_4_k_cu_49f34e2c_272864cute1_E,(_ZN40_INTERNAL_ad61be1b_4_k_cu_49f34e2c_272864cuda3std3__45__cpo6cbeginE - _ZN40_INTERNAL_ad61be1b_4_k_cu_49f34e2c_272864cute1_E)
_ZN40_INTERNAL_ad61be1b_4_k_cu_49f34e2c_272864cute1_E:
	.zero		1
	.type		_ZN40_INTERNAL_ad61be1b_4_k_cu_49f34e2c_272864cuda3std3__45__cpo6cbeginE,@object
	.size		_ZN40_INTERNAL_ad61be1b_4_k_cu_49f34e2c_272864cuda3std3__45__cpo6cbeginE,(_ZN40_INTERNAL_ad61be1b_4_k_cu_49f34e2c_272864cuda3std3__48in_placeE - _ZN40_INTERNAL_ad61be1b_4_k_cu_49f34e2c_272864cuda3std3__45__cpo6cbeginE)
_ZN40_INTERNAL_ad61be1b_4_k_cu_49f34e2c_272864cuda3std3__45__cpo6cbeginE:
	.zero		1
	.type		_ZN40_INTERNAL_ad61be1b_4_k_cu_49f34e2c_272864cuda3std3__48in_placeE,@object
	.size		_ZN40_INTERNAL_ad61be1b_4_k_cu_49f34e2c_272864cuda3std3__48in_placeE,(_ZN40_INTERNAL_ad61be1b_4_k_cu_49f34e2c_272864cuda3std6ranges3__45__cpo9iter_moveE - _ZN40_INTERNAL_ad61be1b_4_k_cu_49f34e2c_272864cuda3std3__48in_placeE)
_ZN40_INTERNAL_ad61be1b_4_k_cu_49f34e2c_272864cuda3std3__48in_placeE:
	.zero		1
	.type		_ZN40_INTERNAL_ad61be1b_4_k_cu_49f34e2c_272864cuda3std6ranges3__45__cpo9iter_moveE,@object
	.size		_ZN40_INTERNAL_ad61be1b_4_k_cu_49f34e2c_272864cuda3std6ranges3__45__cpo9iter_moveE,(_ZN40_INTERNAL_ad61be1b_4_k_cu_49f34e2c_272864cuda3std3__45__cpo5beginE - _ZN40_INTERNAL_ad61be1b_4_k_cu_49f34e2c_272864cuda3std6ranges3__45__cpo9iter_moveE)
_ZN40_INTERNAL_ad61be1b_4_k_cu_49f34e2c_272864cuda3std6ranges3__45__cpo9iter_moveE:
	.zero		1
	.type		_ZN40_INTERNAL_ad61be1b_4_k_cu_49f34e2c_272864cuda3std3__45__cpo5beginE,@object
	.size		_ZN40_INTERNAL_ad61be1b_4_k_cu_49f34e2c_272864cuda3std3__45__cpo5beginE,(_ZN40_INTERNAL_ad61be1b_4_k_cu_49f34e2c_272864cuda3std3__442_GLOBAL__N__ad61be1b_4_k_cu_49f34e2c_272866ignoreE - _ZN40_INTERNAL_ad61be1b_4_k_cu_49f34e2c_272864cuda3std3__45__cpo5beginE)
_ZN40_INTERNAL_ad61be1b_4_k_cu_49f34e2c_272864cuda3std3__45__cpo5beginE:
	.zero		1
	.type		_ZN40_INTERNAL_ad61be1b_4_k_cu_49f34e2c_272864cuda3std3__442_GLOBAL__N__ad61be1b_4_k_cu_49f34e2c_272866ignoreE,@object
	.size		_ZN40_INTERNAL_ad61be1b_4_k_cu_49f34e2c_272864cuda3std3__442_GLOBAL__N__ad61be1b_4_k_cu_49f34e2c_272866ignoreE,(_ZN40_INTERNAL_ad61be1b_4_k_cu_49f34e2c_272864cute7productE - _ZN40_INTERNAL_ad61be1b_4_k_cu_49f34e2c_272864cuda3std3__442_GLOBAL__N__ad61be1b_4_k_cu_49f34e2c_272866ignoreE)
_ZN40_INTERNAL_ad61be1b_4_k_cu_49f34e2c_272864cuda3std3__442_GLOBAL__N__ad61be1b_4_k_cu_49f34e2c_272866ignoreE:
	.zero		1
	.type		_ZN40_INTERNAL_ad61be1b_4_k_cu_49f34e2c_272864cute7productE,@object
	.size		_ZN40_INTERNAL_ad61be1b_4_k_cu_49f34e2c_272864cute7productE,(_ZN40_INTERNAL_ad61be1b_4_k_cu_49f34e2c_272864cuda3std3__45__cpo3endE - _ZN40_INTERNAL_ad61be1b_4_k_cu_49f34e2c_272864cute7productE)
_ZN40_INTERNAL_ad61be1b_4_k_cu_49f34e2c_272864cute7productE:
	.zero		1
	.type		_ZN40_INTERNAL_ad61be1b_4_k_cu_49f34e2c_272864cuda3std3__45__cpo3endE,@object
	.size		_ZN40_INTERNAL_ad61be1b_4_k_cu_49f34e2c_272864cuda3std3__45__cpo3endE,(_ZN40_INTERNAL_ad61be1b_4_k_cu_49f34e2c_272864cuda3std3__419piecewise_constructE - _ZN40_INTERNAL_ad61be1b_4_k_cu_49f34e2c_272864cuda3std3__45__cpo3endE)
_ZN40_INTERNAL_ad61be1b_4_k_cu_49f34e2c_272864cuda3std3__45__cpo3endE:
	.zero		1
	.type		_ZN40_INTERNAL_ad61be1b_4_k_cu_49f34e2c_272864cuda3std3__419piecewise_constructE,@object
	.size		_ZN40_INTERNAL_ad61be1b_4_k_cu_49f34e2c_272864cuda3std3__419piecewise_constructE,(_ZN40_INTERNAL_ad61be1b_4_k_cu_49f34e2c_272864cuda3std3__45__cpo4cendE - _ZN40_INTERNAL_ad61be1b_4_k_cu_49f34e2c_272864cuda3std3__419piecewise_constructE)
_ZN40_INTERNAL_ad61be1b_4_k_cu_49f34e2c_272864cuda3std3__419piecewise_constructE:
	.zero		1
	.type		_ZN40_INTERNAL_ad61be1b_4_k_cu_49f34e2c_272864cuda3std3__45__cpo4cendE,@object
	.size		_ZN40_INTERNAL_ad61be1b_4_k_cu_49f34e2c_272864cuda3std3__45__cpo4cendE,(_ZN40_INTERNAL_ad61be1b_4_k_cu_49f34e2c_272864cuda3std6ranges3__45__cpo4swapE - _ZN40_INTERNAL_ad61be1b_4_k_cu_49f34e2c_272864cuda3std3__45__cpo4cendE)
_ZN40_INTERNAL_ad61be1b_4_k_cu_49f34e2c_272864cuda3std3__45__cpo4cendE:
	.zero		1
	.type		_ZN40_INTERNAL_ad61be1b_4_k_cu_49f34e2c_272864cuda3std6ranges3__45__cpo4swapE,@object
	.size		_ZN40_INTERNAL_ad61be1b_4_k_cu_49f34e2c_272864cuda3std6ranges3__45__cpo4swapE,(.L_7 - _ZN40_INTERNAL_ad61be1b_4_k_cu_49f34e2c_272864cuda3std6ranges3__45__cpo4swapE)
_ZN40_INTERNAL_ad61be1b_4_k_cu_49f34e2c_272864cuda3std6ranges3__45__cpo4swapE:
	.zero		1
.L_7:


//--------------------- .nv.constant0._ZN7cutlass13device_kernelINS_4gemm6kernel13GemmUniversalIN4cute5tupleIJiiiiEEENS1_10collective13CollectiveMmaINS1_37MainloopSm90TmaGmmaWarpSpecializedFP8ILi4ENS5_IJNS4_1CILi4EEENSA_ILi2EEENSA_ILi1EEEEEENS1_35KernelTmaWarpSpecializedCooperativeEEENS5_IJNSA_ILi128EEENSA_ILi256EEESH_EEENS_12float_e5m2_tENS5_IJlSD_lEEESK_SL_NS4_8TiledMMAINS4_8MMA_AtomIJNS4_4SM904GMMA31MMA_64x256x32_F32E5M2E5M2_SS_TNILNSP_7ScaleInE1ELSR_1EEEEEENS4_6LayoutINS5_IJSC_SD_SD_EEENS5_IJSD_NSA_ILi0EEESW_EEEEENS5_IJNS4_10UnderscoreESZ_SZ_EEEEENS4_23SM90_TMA_LOAD_MULTICASTENS4_14ComposedLayoutINS4_7SwizzleILi3ELi4ELi3EEENS4_18smem_ptr_flag_bitsILi8EEENSU_INS5_IJNSA_ILi8EEESH_EEENS5_IJSH_SD_EEEEEEEvNS4_8identityES12_S1C_vS1D_EENS_8epilogue10collective6detail29Sm90TmaWarpSpecializedAdapterINS1G_15DefaultEpilogueISK_SL_SL_NS1F_6thread17LinearCombinationISK_Li1EffLNS1K_9ScaleType4KindE0ELNS_15FloatRoundStyleE2ESK_EENS1_15EpilogueDefaultEEEEEvvEEEEvNT_6ParamsE --------------------------
	.section	.nv.constant0._ZN7cutlass13device_kernelINS_4gemm6kernel13GemmUniversalIN4cute5tupleIJiiiiEEENS1_10collective13CollectiveMmaINS1_37MainloopSm90TmaGmmaWarpSpecializedFP8ILi4ENS5_IJNS4_1CILi4EEENSA_ILi2EEENSA_ILi1EEEEEENS1_35KernelTmaWarpSpecializedCooperativeEEENS5_IJNSA_ILi128EEENSA_ILi256EEESH_EEENS_12float_e5m2_tENS5_IJlSD_lEEESK_SL_NS4_8TiledMMAINS4_8MMA_AtomIJNS4_4SM904GMMA31MMA_64x256x32_F32E5M2E5M2_SS_TNILNSP_7ScaleInE1ELSR_1EEEEEENS4_6LayoutINS5_IJSC_SD_SD_EEENS5_IJSD_NSA_ILi0EEESW_EEEEENS5_IJNS4_10UnderscoreESZ_SZ_EEEEENS4_23SM90_TMA_LOAD_MULTICASTENS4_14ComposedLayoutINS4_7SwizzleILi3ELi4ELi3EEENS4_18smem_ptr_flag_bitsILi8EEENSU_INS5_IJNSA_ILi8EEESH_EEENS5_IJSH_SD_EEEEEEEvNS4_8identityES12_S1C_vS1D_EENS_8epilogue10collective6detail29Sm90TmaWarpSpecializedAdapterINS1G_15DefaultEpilogueISK_SL_SL_NS1F_6thread17LinearCombinationISK_Li1EffLNS1K_9ScaleType4KindE0ELNS_15FloatRoundStyleE2ESK_EENS1_15EpilogueDefaultEEEEEvvEEEEvNT_6ParamsE,"a",@progbits
	.sectionflags	@""
	.align	4
.nv.constant0._ZN7cutlass13device_kernelINS_4gemm6kernel13GemmUniversalIN4cute5tupleIJiiiiEEENS1_10collective13CollectiveMmaINS1_37MainloopSm90TmaGmmaWarpSpecializedFP8ILi4ENS5_IJNS4_1CILi4EEENSA_ILi2EEENSA_ILi1EEEEEENS1_35KernelTmaWarpSpecializedCooperativeEEENS5_IJNSA_ILi128EEENSA_ILi256EEESH_EEENS_12float_e5m2_tENS5_IJlSD_lEEESK_SL_NS4_8TiledMMAINS4_8MMA_AtomIJNS4_4SM904GMMA31MMA_64x256x32_F32E5M2E5M2_SS_TNILNSP_7ScaleInE1ELSR_1EEEEEENS4_6LayoutINS5_IJSC_SD_SD_EEENS5_IJSD_NSA_ILi0EEESW_EEEEENS5_IJNS4_10UnderscoreESZ_SZ_EEEEENS4_23SM90_TMA_LOAD_MULTICASTENS4_14ComposedLayoutINS4_7SwizzleILi3ELi4ELi3EEENS4_18smem_ptr_flag_bitsILi8EEENSU_INS5_IJNSA_ILi8EEESH_EEENS5_IJSH_SD_EEEEEEEvNS4_8identityES12_S1C_vS1D_EENS_8epilogue10collective6detail29Sm90TmaWarpSpecializedAdapterINS1G_15DefaultEpilogueISK_SL_SL_NS1F_6thread17LinearCombinationISK_Li1EffLNS1K_9ScaleType4KindE0ELNS_15FloatRoundStyleE2ESK_EENS1_15EpilogueDefaultEEEEEvvEEEEvNT_6ParamsE:
	.zero		1664


//--------------------- SYMBOLS --------------------------

	.type		.nv.reservedSmem.offset0,@object
	.size		.nv.reservedSmem.offset0,0x4
